//
// Generated by NVIDIA NVVM Compiler
//
// Compiler Build ID: CL-36424714
// Cuda compilation tools, release 13.0, V13.0.88
// Based on NVVM 20.0.0
//

.version 9.0
.target sm_100
.address_size 64

	// .globl	_Z22global_latency_l1_dataPjiS_S_m
// _ZZ22global_latency_l1_dataPjiS_S_mE8s_tvalue has been demoted
// _ZZ22global_latency_l1_dataPjiS_S_mE7s_index has been demoted
// _ZZ25global_latency_compressedPjiS_S_mE8s_tvalue has been demoted
// _ZZ26global_latency_l1_readonlyPKjiPjS1_mE8s_tvalue has been demoted
// _ZZ26global_latency_l1_readonlyPKjiPjS1_mE7s_index has been demoted

.visible .entry _Z22global_latency_l1_dataPjiS_S_m(
	.param .u64 .ptr .align 1 _Z22global_latency_l1_dataPjiS_S_m_param_0,
	.param .u32 _Z22global_latency_l1_dataPjiS_S_m_param_1,
	.param .u64 .ptr .align 1 _Z22global_latency_l1_dataPjiS_S_m_param_2,
	.param .u64 .ptr .align 1 _Z22global_latency_l1_dataPjiS_S_m_param_3,
	.param .u64 _Z22global_latency_l1_dataPjiS_S_m_param_4
)
{
	.reg .pred 	%p<13>;
	.reg .b32 	%r<151>;
	.reg .b64 	%rd<52>;
	// demoted variable
	.shared .align 4 .b8 _ZZ22global_latency_l1_dataPjiS_S_mE8s_tvalue[24576];
	// demoted variable
	.shared .align 4 .b8 _ZZ22global_latency_l1_dataPjiS_S_mE7s_index[24576];
	ld.param.u64 	%rd12, [_Z22global_latency_l1_dataPjiS_S_m_param_0];
	ld.param.u32 	%r56, [_Z22global_latency_l1_dataPjiS_S_m_param_1];
	ld.param.u64 	%rd8, [_Z22global_latency_l1_dataPjiS_S_m_param_2];
	ld.param.u64 	%rd9, [_Z22global_latency_l1_dataPjiS_S_m_param_3];
	ld.param.u64 	%rd10, [_Z22global_latency_l1_dataPjiS_S_m_param_4];
	mov.u32 	%r59, _ZZ22global_latency_l1_dataPjiS_S_mE7s_index;
	add.s32 	%r129, %r59, 64;
	mov.u32 	%r60, _ZZ22global_latency_l1_dataPjiS_S_mE8s_tvalue;
	add.s32 	%r128, %r60, 64;
	cvta.to.global.u64 	%rd1, %rd12;
	mov.b64 	%rd50, 6144;
$L__BB0_1:
	mov.b32 	%r61, 0;
	st.shared.u32 	[%r129+-64], %r61;
	st.shared.u32 	[%r128+-64], %r61;
	st.shared.u32 	[%r129+-60], %r61;
	st.shared.u32 	[%r128+-60], %r61;
	st.shared.u32 	[%r129+-56], %r61;
	st.shared.u32 	[%r128+-56], %r61;
	st.shared.u32 	[%r129+-52], %r61;
	st.shared.u32 	[%r128+-52], %r61;
	st.shared.u32 	[%r129+-48], %r61;
	st.shared.u32 	[%r128+-48], %r61;
	st.shared.u32 	[%r129+-44], %r61;
	st.shared.u32 	[%r128+-44], %r61;
	st.shared.u32 	[%r129+-40], %r61;
	st.shared.u32 	[%r128+-40], %r61;
	st.shared.u32 	[%r129+-36], %r61;
	st.shared.u32 	[%r128+-36], %r61;
	st.shared.u32 	[%r129+-32], %r61;
	st.shared.u32 	[%r128+-32], %r61;
	st.shared.u32 	[%r129+-28], %r61;
	st.shared.u32 	[%r128+-28], %r61;
	st.shared.u32 	[%r129+-24], %r61;
	st.shared.u32 	[%r128+-24], %r61;
	st.shared.u32 	[%r129+-20], %r61;
	st.shared.u32 	[%r128+-20], %r61;
	st.shared.u32 	[%r129+-16], %r61;
	st.shared.u32 	[%r128+-16], %r61;
	st.shared.u32 	[%r129+-12], %r61;
	st.shared.u32 	[%r128+-12], %r61;
	st.shared.u32 	[%r129+-8], %r61;
	st.shared.u32 	[%r128+-8], %r61;
	st.shared.u32 	[%r129+-4], %r61;
	st.shared.u32 	[%r128+-4], %r61;
	st.shared.u32 	[%r129], %r61;
	st.shared.u32 	[%r128], %r61;
	st.shared.u32 	[%r129+4], %r61;
	st.shared.u32 	[%r128+4], %r61;
	st.shared.u32 	[%r129+8], %r61;
	st.shared.u32 	[%r128+8], %r61;
	st.shared.u32 	[%r129+12], %r61;
	st.shared.u32 	[%r128+12], %r61;
	st.shared.u32 	[%r129+16], %r61;
	st.shared.u32 	[%r128+16], %r61;
	st.shared.u32 	[%r129+20], %r61;
	st.shared.u32 	[%r128+20], %r61;
	st.shared.u32 	[%r129+24], %r61;
	st.shared.u32 	[%r128+24], %r61;
	st.shared.u32 	[%r129+28], %r61;
	st.shared.u32 	[%r128+28], %r61;
	st.shared.u32 	[%r129+32], %r61;
	st.shared.u32 	[%r128+32], %r61;
	st.shared.u32 	[%r129+36], %r61;
	st.shared.u32 	[%r128+36], %r61;
	st.shared.u32 	[%r129+40], %r61;
	st.shared.u32 	[%r128+40], %r61;
	st.shared.u32 	[%r129+44], %r61;
	st.shared.u32 	[%r128+44], %r61;
	st.shared.u32 	[%r129+48], %r61;
	st.shared.u32 	[%r128+48], %r61;
	st.shared.u32 	[%r129+52], %r61;
	st.shared.u32 	[%r128+52], %r61;
	st.shared.u32 	[%r129+56], %r61;
	st.shared.u32 	[%r128+56], %r61;
	st.shared.u32 	[%r129+60], %r61;
	st.shared.u32 	[%r128+60], %r61;
	add.s64 	%rd50, %rd50, -32;
	add.s32 	%r129, %r129, 128;
	add.s32 	%r128, %r128, 128;
	setp.ne.s64 	%p1, %rd50, 0;
	@%p1 bra 	$L__BB0_1;
	cvt.u32.u64 	%r5, %rd10;
	setp.lt.s32 	%p2, %r5, 0;
	mov.b32 	%r146, 0;
	@%p2 bra 	$L__BB0_24;
	mul.lo.s32 	%r140, %r5, -6144;
	max.s32 	%r65, %r140, 6143;
	mad.lo.s32 	%r66, %r5, 6144, %r65;
	add.s32 	%r7, %r66, 1;
	and.b32  	%r8, %r7, 3;
	setp.lt.u32 	%p3, %r66, 3;
	mov.b32 	%r146, 0;
	@%p3 bra 	$L__BB0_18;
	and.b32  	%r68, %r7, -4;
	neg.s32 	%r132, %r68;
	mul.lo.s32 	%r69, %r5, 24576;
	sub.s32 	%r70, 8, %r69;
	add.s32 	%r131, %r59, %r70;
	add.s32 	%r130, %r60, %r70;
	mov.b32 	%r146, 0;
$L__BB0_5:
	setp.lt.s32 	%p4, %r140, 0;
	@%p4 bra 	$L__BB0_7;
	// begin inline asm
	mov.u64 	%rd15, %clock64;
	// end inline asm
	cvt.u32.u64 	%r73, %rd15;
	mul.wide.u32 	%rd17, %r146, 4;
	add.s64 	%rd18, %rd1, %rd17;
	ld.global.u32 	%r135, [%rd18];
	st.shared.u32 	[%r131+-8], %r135;
	// begin inline asm
	mov.u64 	%rd16, %clock64;
	// end inline asm
	cvt.u32.u64 	%r74, %rd16;
	sub.s32 	%r75, %r74, %r73;
	st.shared.u32 	[%r130+-8], %r75;
	bra.uni 	$L__BB0_8;
$L__BB0_7:
	mul.wide.u32 	%rd13, %r146, 4;
	add.s64 	%rd14, %rd1, %rd13;
	ld.global.u32 	%r135, [%rd14];
$L__BB0_8:
	setp.gt.s32 	%p5, %r140, -2;
	@%p5 bra 	$L__BB0_10;
	mul.wide.u32 	%rd19, %r135, 4;
	add.s64 	%rd20, %rd1, %rd19;
	ld.global.u32 	%r136, [%rd20];
	bra.uni 	$L__BB0_11;
$L__BB0_10:
	// begin inline asm
	mov.u64 	%rd21, %clock64;
	// end inline asm
	cvt.u32.u64 	%r76, %rd21;
	mul.wide.u32 	%rd23, %r135, 4;
	add.s64 	%rd24, %rd1, %rd23;
	ld.global.u32 	%r136, [%rd24];
	st.shared.u32 	[%r131+-4], %r136;
	// begin inline asm
	mov.u64 	%rd22, %clock64;
	// end inline asm
	cvt.u32.u64 	%r77, %rd22;
	sub.s32 	%r78, %r77, %r76;
	st.shared.u32 	[%r130+-4], %r78;
$L__BB0_11:
	setp.gt.s32 	%p6, %r140, -3;
	@%p6 bra 	$L__BB0_13;
	mul.wide.u32 	%rd25, %r136, 4;
	add.s64 	%rd26, %rd1, %rd25;
	ld.global.u32 	%r137, [%rd26];
	bra.uni 	$L__BB0_14;
$L__BB0_13:
	// begin inline asm
	mov.u64 	%rd27, %clock64;
	// end inline asm
	cvt.u32.u64 	%r79, %rd27;
	mul.wide.u32 	%rd29, %r136, 4;
	add.s64 	%rd30, %rd1, %rd29;
	ld.global.u32 	%r137, [%rd30];
	st.shared.u32 	[%r131], %r137;
	// begin inline asm
	mov.u64 	%rd28, %clock64;
	// end inline asm
	cvt.u32.u64 	%r80, %rd28;
	sub.s32 	%r81, %r80, %r79;
	st.shared.u32 	[%r130], %r81;
$L__BB0_14:
	setp.gt.s32 	%p7, %r140, -4;
	@%p7 bra 	$L__BB0_16;
	mul.wide.u32 	%rd31, %r137, 4;
	add.s64 	%rd32, %rd1, %rd31;
	ld.global.u32 	%r146, [%rd32];
	bra.uni 	$L__BB0_17;
$L__BB0_16:
	// begin inline asm
	mov.u64 	%rd33, %clock64;
	// end inline asm
	cvt.u32.u64 	%r82, %rd33;
	mul.wide.u32 	%rd35, %r137, 4;
	add.s64 	%rd36, %rd1, %rd35;
	ld.global.u32 	%r146, [%rd36];
	st.shared.u32 	[%r131+4], %r146;
	// begin inline asm
	mov.u64 	%rd34, %clock64;
	// end inline asm
	cvt.u32.u64 	%r83, %rd34;
	sub.s32 	%r84, %r83, %r82;
	st.shared.u32 	[%r130+4], %r84;
$L__BB0_17:
	add.s32 	%r140, %r140, 4;
	add.s32 	%r132, %r132, 4;
	add.s32 	%r131, %r131, 16;
	add.s32 	%r130, %r130, 16;
	setp.ne.s32 	%p8, %r132, 0;
	@%p8 bra 	$L__BB0_5;
$L__BB0_18:
	setp.eq.s32 	%p9, %r8, 0;
	@%p9 bra 	$L__BB0_24;
	shl.b32 	%r85, %r140, 2;
	add.s32 	%r144, %r60, %r85;
	add.s32 	%r143, %r59, %r85;
	neg.s32 	%r142, %r8;
$L__BB0_20:
	.pragma "nounroll";
	setp.gt.s32 	%p10, %r140, -1;
	@%p10 bra 	$L__BB0_22;
	mul.wide.u32 	%rd37, %r146, 4;
	add.s64 	%rd38, %rd1, %rd37;
	ld.global.u32 	%r146, [%rd38];
	bra.uni 	$L__BB0_23;
$L__BB0_22:
	// begin inline asm
	mov.u64 	%rd39, %clock64;
	// end inline asm
	cvt.u32.u64 	%r88, %rd39;
	mul.wide.u32 	%rd41, %r146, 4;
	add.s64 	%rd42, %rd1, %rd41;
	ld.global.u32 	%r146, [%rd42];
	st.shared.u32 	[%r143], %r146;
	// begin inline asm
	mov.u64 	%rd40, %clock64;
	// end inline asm
	cvt.u32.u64 	%r89, %rd40;
	sub.s32 	%r90, %r89, %r88;
	st.shared.u32 	[%r144], %r90;
$L__BB0_23:
	add.s32 	%r140, %r140, 1;
	add.s32 	%r144, %r144, 4;
	add.s32 	%r143, %r143, 4;
	add.s32 	%r142, %r142, 1;
	setp.ne.s32 	%p11, %r142, 0;
	@%p11 bra 	$L__BB0_20;
$L__BB0_24:
	mul.wide.s32 	%rd44, %r56, 4;
	add.s64 	%rd45, %rd1, %rd44;
	st.global.u32 	[%rd45], %r146;
	mul.wide.u32 	%rd46, %r146, 4;
	add.s64 	%rd47, %rd1, %rd46;
	ld.global.u32 	%r93, [%rd47];
	st.global.u32 	[%rd45+4], %r93;
	cvta.to.global.u64 	%rd4, %rd9;
	add.s32 	%r150, %r59, 32;
	add.s32 	%r149, %r60, 32;
	cvta.to.global.u64 	%rd5, %rd8;
	mov.b64 	%rd51, 32;
$L__BB0_25:
	ld.shared.u32 	%r96, [%r150+-32];
	add.s64 	%rd48, %rd4, %rd51;
	st.global.u32 	[%rd48+-32], %r96;
	ld.shared.u32 	%r97, [%r149+-32];
	add.s64 	%rd49, %rd5, %rd51;
	st.global.u32 	[%rd49+-32], %r97;
	ld.shared.u32 	%r98, [%r150+-28];
	st.global.u32 	[%rd48+-28], %r98;
	ld.shared.u32 	%r99, [%r149+-28];
	st.global.u32 	[%rd49+-28], %r99;
	ld.shared.u32 	%r100, [%r150+-24];
	st.global.u32 	[%rd48+-24], %r100;
	ld.shared.u32 	%r101, [%r149+-24];
	st.global.u32 	[%rd49+-24], %r101;
	ld.shared.u32 	%r102, [%r150+-20];
	st.global.u32 	[%rd48+-20], %r102;
	ld.shared.u32 	%r103, [%r149+-20];
	st.global.u32 	[%rd49+-20], %r103;
	ld.shared.u32 	%r104, [%r150+-16];
	st.global.u32 	[%rd48+-16], %r104;
	ld.shared.u32 	%r105, [%r149+-16];
	st.global.u32 	[%rd49+-16], %r105;
	ld.shared.u32 	%r106, [%r150+-12];
	st.global.u32 	[%rd48+-12], %r106;
	ld.shared.u32 	%r107, [%r149+-12];
	st.global.u32 	[%rd49+-12], %r107;
	ld.shared.u32 	%r108, [%r150+-8];
	st.global.u32 	[%rd48+-8], %r108;
	ld.shared.u32 	%r109, [%r149+-8];
	st.global.u32 	[%rd49+-8], %r109;
	ld.shared.u32 	%r110, [%r150+-4];
	st.global.u32 	[%rd48+-4], %r110;
	ld.shared.u32 	%r111, [%r149+-4];
	st.global.u32 	[%rd49+-4], %r111;
	ld.shared.u32 	%r112, [%r150];
	st.global.u32 	[%rd48], %r112;
	ld.shared.u32 	%r113, [%r149];
	st.global.u32 	[%rd49], %r113;
	ld.shared.u32 	%r114, [%r150+4];
	st.global.u32 	[%rd48+4], %r114;
	ld.shared.u32 	%r115, [%r149+4];
	st.global.u32 	[%rd49+4], %r115;
	ld.shared.u32 	%r116, [%r150+8];
	st.global.u32 	[%rd48+8], %r116;
	ld.shared.u32 	%r117, [%r149+8];
	st.global.u32 	[%rd49+8], %r117;
	ld.shared.u32 	%r118, [%r150+12];
	st.global.u32 	[%rd48+12], %r118;
	ld.shared.u32 	%r119, [%r149+12];
	st.global.u32 	[%rd49+12], %r119;
	ld.shared.u32 	%r120, [%r150+16];
	st.global.u32 	[%rd48+16], %r120;
	ld.shared.u32 	%r121, [%r149+16];
	st.global.u32 	[%rd49+16], %r121;
	ld.shared.u32 	%r122, [%r150+20];
	st.global.u32 	[%rd48+20], %r122;
	ld.shared.u32 	%r123, [%r149+20];
	st.global.u32 	[%rd49+20], %r123;
	ld.shared.u32 	%r124, [%r150+24];
	st.global.u32 	[%rd48+24], %r124;
	ld.shared.u32 	%r125, [%r149+24];
	st.global.u32 	[%rd49+24], %r125;
	ld.shared.u32 	%r126, [%r150+28];
	st.global.u32 	[%rd48+28], %r126;
	ld.shared.u32 	%r127, [%r149+28];
	st.global.u32 	[%rd49+28], %r127;
	add.s64 	%rd51, %rd51, 64;
	add.s32 	%r150, %r150, 64;
	add.s32 	%r149, %r149, 64;
	setp.ne.s64 	%p12, %rd51, 24608;
	@%p12 bra 	$L__BB0_25;
	ret;

}
	// .globl	_Z25global_latency_compressedPjiS_S_m
.visible .entry _Z25global_latency_compressedPjiS_S_m(
	.param .u64 .ptr .align 1 _Z25global_latency_compressedPjiS_S_m_param_0,
	.param .u32 _Z25global_latency_compressedPjiS_S_m_param_1,
	.param .u64 .ptr .align 1 _Z25global_latency_compressedPjiS_S_m_param_2,
	.param .u64 .ptr .align 1 _Z25global_latency_compressedPjiS_S_m_param_3,
	.param .u64 _Z25global_latency_compressedPjiS_S_m_param_4
)
{
	.reg .pred 	%p<13>;
	.reg .b16 	%rs<2>;
	.reg .b32 	%r<135>;
	.reg .b64 	%rd<49>;
	// demoted variable
	.shared .align 1 .b8 _ZZ25global_latency_compressedPjiS_S_mE8s_tvalue[49152];
	ld.param.u64 	%rd10, [_Z25global_latency_compressedPjiS_S_m_param_0];
	ld.param.u32 	%r45, [_Z25global_latency_compressedPjiS_S_m_param_1];
	ld.param.u64 	%rd7, [_Z25global_latency_compressedPjiS_S_m_param_2];
	ld.param.u64 	%rd8, [_Z25global_latency_compressedPjiS_S_m_param_4];
	mov.u32 	%r47, _ZZ25global_latency_compressedPjiS_S_mE8s_tvalue;
	add.s32 	%r118, %r47, 15;
	cvta.to.global.u64 	%rd1, %rd10;
	mov.b64 	%rd47, 49152;
$L__BB1_1:
	mov.b16 	%rs1, 0;
	st.shared.u8 	[%r118+-15], %rs1;
	st.shared.u8 	[%r118+-14], %rs1;
	st.shared.u8 	[%r118+-13], %rs1;
	st.shared.u8 	[%r118+-12], %rs1;
	st.shared.u8 	[%r118+-11], %rs1;
	st.shared.u8 	[%r118+-10], %rs1;
	st.shared.u8 	[%r118+-9], %rs1;
	st.shared.u8 	[%r118+-8], %rs1;
	st.shared.u8 	[%r118+-7], %rs1;
	st.shared.u8 	[%r118+-6], %rs1;
	st.shared.u8 	[%r118+-5], %rs1;
	st.shared.u8 	[%r118+-4], %rs1;
	st.shared.u8 	[%r118+-3], %rs1;
	st.shared.u8 	[%r118+-2], %rs1;
	st.shared.u8 	[%r118+-1], %rs1;
	st.shared.u8 	[%r118], %rs1;
	st.shared.u8 	[%r118+1], %rs1;
	st.shared.u8 	[%r118+2], %rs1;
	st.shared.u8 	[%r118+3], %rs1;
	st.shared.u8 	[%r118+4], %rs1;
	st.shared.u8 	[%r118+5], %rs1;
	st.shared.u8 	[%r118+6], %rs1;
	st.shared.u8 	[%r118+7], %rs1;
	st.shared.u8 	[%r118+8], %rs1;
	st.shared.u8 	[%r118+9], %rs1;
	st.shared.u8 	[%r118+10], %rs1;
	st.shared.u8 	[%r118+11], %rs1;
	st.shared.u8 	[%r118+12], %rs1;
	st.shared.u8 	[%r118+13], %rs1;
	st.shared.u8 	[%r118+14], %rs1;
	st.shared.u8 	[%r118+15], %rs1;
	st.shared.u8 	[%r118+16], %rs1;
	add.s64 	%rd47, %rd47, -32;
	add.s32 	%r118, %r118, 32;
	setp.ne.s64 	%p1, %rd47, 0;
	@%p1 bra 	$L__BB1_1;
	cvt.u32.u64 	%r3, %rd8;
	setp.lt.s32 	%p2, %r3, 0;
	mov.b32 	%r131, 0;
	@%p2 bra 	$L__BB1_25;
	mul.lo.s32 	%r130, %r3, -49152;
	max.s32 	%r51, %r130, 49151;
	mul.lo.s32 	%r5, %r3, 49152;
	add.s32 	%r52, %r51, %r5;
	add.s32 	%r6, %r52, 1;
	and.b32  	%r7, %r6, 3;
	setp.lt.u32 	%p3, %r52, 3;
	mov.b32 	%r131, 0;
	@%p3 bra 	$L__BB1_19;
	sub.s32 	%r120, 1, %r5;
	and.b32  	%r54, %r6, -4;
	neg.s32 	%r119, %r54;
	mov.b32 	%r131, 0;
$L__BB1_5:
	add.s32 	%r13, %r120, -1;
	setp.lt.s32 	%p4, %r13, 0;
	add.s32 	%r14, %r47, %r120;
	@%p4 bra 	$L__BB1_7;
	// begin inline asm
	mov.u64 	%rd13, %clock64;
	// end inline asm
	cvt.u32.u64 	%r56, %rd13;
	mul.wide.u32 	%rd15, %r131, 4;
	add.s64 	%rd16, %rd1, %rd15;
	ld.global.u32 	%r122, [%rd16];
	st.shared.u8 	[%r14+-1], %r122;
	// begin inline asm
	mov.u64 	%rd14, %clock64;
	// end inline asm
	cvt.u32.u64 	%r57, %rd14;
	sub.s32 	%r58, %r57, %r56;
	min.u32 	%r59, %r58, 4095;
	shr.u32 	%r60, %r59, 4;
	st.shared.u8 	[%r14+-1], %r60;
	bra.uni 	$L__BB1_8;
$L__BB1_7:
	mul.wide.u32 	%rd11, %r131, 4;
	add.s64 	%rd12, %rd1, %rd11;
	ld.global.u32 	%r122, [%rd12];
$L__BB1_8:
	setp.gt.s32 	%p5, %r13, -2;
	@%p5 bra 	$L__BB1_10;
	mul.wide.u32 	%rd17, %r122, 4;
	add.s64 	%rd18, %rd1, %rd17;
	ld.global.u32 	%r123, [%rd18];
	bra.uni 	$L__BB1_11;
$L__BB1_10:
	// begin inline asm
	mov.u64 	%rd19, %clock64;
	// end inline asm
	cvt.u32.u64 	%r61, %rd19;
	mul.wide.u32 	%rd21, %r122, 4;
	add.s64 	%rd22, %rd1, %rd21;
	ld.global.u32 	%r123, [%rd22];
	st.shared.u8 	[%r14], %r123;
	// begin inline asm
	mov.u64 	%rd20, %clock64;
	// end inline asm
	cvt.u32.u64 	%r62, %rd20;
	sub.s32 	%r63, %r62, %r61;
	min.u32 	%r64, %r63, 4095;
	shr.u32 	%r65, %r64, 4;
	st.shared.u8 	[%r14], %r65;
$L__BB1_11:
	setp.gt.s32 	%p6, %r13, -3;
	@%p6 bra 	$L__BB1_13;
	mul.wide.u32 	%rd23, %r123, 4;
	add.s64 	%rd24, %rd1, %rd23;
	ld.global.u32 	%r124, [%rd24];
	bra.uni 	$L__BB1_14;
$L__BB1_13:
	// begin inline asm
	mov.u64 	%rd25, %clock64;
	// end inline asm
	cvt.u32.u64 	%r66, %rd25;
	mul.wide.u32 	%rd27, %r123, 4;
	add.s64 	%rd28, %rd1, %rd27;
	ld.global.u32 	%r124, [%rd28];
	st.shared.u8 	[%r14+1], %r124;
	// begin inline asm
	mov.u64 	%rd26, %clock64;
	// end inline asm
	cvt.u32.u64 	%r67, %rd26;
	sub.s32 	%r68, %r67, %r66;
	min.u32 	%r69, %r68, 4095;
	shr.u32 	%r70, %r69, 4;
	st.shared.u8 	[%r14+1], %r70;
$L__BB1_14:
	setp.gt.s32 	%p7, %r13, -4;
	@%p7 bra 	$L__BB1_16;
	mul.wide.u32 	%rd29, %r124, 4;
	add.s64 	%rd30, %rd1, %rd29;
	ld.global.u32 	%r131, [%rd30];
	bra.uni 	$L__BB1_17;
$L__BB1_16:
	// begin inline asm
	mov.u64 	%rd31, %clock64;
	// end inline asm
	cvt.u32.u64 	%r71, %rd31;
	mul.wide.u32 	%rd33, %r124, 4;
	add.s64 	%rd34, %rd1, %rd33;
	ld.global.u32 	%r131, [%rd34];
	st.shared.u8 	[%r14+2], %r131;
	// begin inline asm
	mov.u64 	%rd32, %clock64;
	// end inline asm
	cvt.u32.u64 	%r72, %rd32;
	sub.s32 	%r73, %r72, %r71;
	min.u32 	%r74, %r73, 4095;
	shr.u32 	%r75, %r74, 4;
	st.shared.u8 	[%r14+2], %r75;
$L__BB1_17:
	add.s32 	%r120, %r120, 4;
	add.s32 	%r119, %r119, 4;
	setp.ne.s32 	%p8, %r119, 0;
	@%p8 bra 	$L__BB1_5;
	add.s32 	%r130, %r120, -1;
$L__BB1_19:
	setp.eq.s32 	%p9, %r7, 0;
	@%p9 bra 	$L__BB1_25;
	neg.s32 	%r129, %r7;
$L__BB1_21:
	.pragma "nounroll";
	setp.gt.s32 	%p10, %r130, -1;
	@%p10 bra 	$L__BB1_23;
	mul.wide.u32 	%rd35, %r131, 4;
	add.s64 	%rd36, %rd1, %rd35;
	ld.global.u32 	%r131, [%rd36];
	bra.uni 	$L__BB1_24;
$L__BB1_23:
	// begin inline asm
	mov.u64 	%rd37, %clock64;
	// end inline asm
	cvt.u32.u64 	%r76, %rd37;
	mul.wide.u32 	%rd39, %r131, 4;
	add.s64 	%rd40, %rd1, %rd39;
	ld.global.u32 	%r131, [%rd40];
	add.s32 	%r78, %r47, %r130;
	st.shared.u8 	[%r78], %r131;
	// begin inline asm
	mov.u64 	%rd38, %clock64;
	// end inline asm
	cvt.u32.u64 	%r79, %rd38;
	sub.s32 	%r80, %r79, %r76;
	min.u32 	%r81, %r80, 4095;
	shr.u32 	%r82, %r81, 4;
	st.shared.u8 	[%r78], %r82;
$L__BB1_24:
	add.s32 	%r130, %r130, 1;
	add.s32 	%r129, %r129, 1;
	setp.ne.s32 	%p11, %r129, 0;
	@%p11 bra 	$L__BB1_21;
$L__BB1_25:
	mul.wide.s32 	%rd42, %r45, 4;
	add.s64 	%rd43, %rd1, %rd42;
	st.global.u32 	[%rd43], %r131;
	mul.wide.u32 	%rd44, %r131, 4;
	add.s64 	%rd45, %rd1, %rd44;
	ld.global.u32 	%r84, [%rd45];
	st.global.u32 	[%rd43+4], %r84;
	add.s32 	%r134, %r47, 15;
	cvta.to.global.u64 	%rd4, %rd7;
	mov.b64 	%rd48, 64;
$L__BB1_26:
	ld.shared.u8 	%r86, [%r134+-15];
	add.s64 	%rd46, %rd4, %rd48;
	st.global.u32 	[%rd46+-64], %r86;
	ld.shared.u8 	%r87, [%r134+-14];
	st.global.u32 	[%rd46+-60], %r87;
	ld.shared.u8 	%r88, [%r134+-13];
	st.global.u32 	[%rd46+-56], %r88;
	ld.shared.u8 	%r89, [%r134+-12];
	st.global.u32 	[%rd46+-52], %r89;
	ld.shared.u8 	%r90, [%r134+-11];
	st.global.u32 	[%rd46+-48], %r90;
	ld.shared.u8 	%r91, [%r134+-10];
	st.global.u32 	[%rd46+-44], %r91;
	ld.shared.u8 	%r92, [%r134+-9];
	st.global.u32 	[%rd46+-40], %r92;
	ld.shared.u8 	%r93, [%r134+-8];
	st.global.u32 	[%rd46+-36], %r93;
	ld.shared.u8 	%r94, [%r134+-7];
	st.global.u32 	[%rd46+-32], %r94;
	ld.shared.u8 	%r95, [%r134+-6];
	st.global.u32 	[%rd46+-28], %r95;
	ld.shared.u8 	%r96, [%r134+-5];
	st.global.u32 	[%rd46+-24], %r96;
	ld.shared.u8 	%r97, [%r134+-4];
	st.global.u32 	[%rd46+-20], %r97;
	ld.shared.u8 	%r98, [%r134+-3];
	st.global.u32 	[%rd46+-16], %r98;
	ld.shared.u8 	%r99, [%r134+-2];
	st.global.u32 	[%rd46+-12], %r99;
	ld.shared.u8 	%r100, [%r134+-1];
	st.global.u32 	[%rd46+-8], %r100;
	ld.shared.u8 	%r101, [%r134];
	st.global.u32 	[%rd46+-4], %r101;
	ld.shared.u8 	%r102, [%r134+1];
	st.global.u32 	[%rd46], %r102;
	ld.shared.u8 	%r103, [%r134+2];
	st.global.u32 	[%rd46+4], %r103;
	ld.shared.u8 	%r104, [%r134+3];
	st.global.u32 	[%rd46+8], %r104;
	ld.shared.u8 	%r105, [%r134+4];
	st.global.u32 	[%rd46+12], %r105;
	ld.shared.u8 	%r106, [%r134+5];
	st.global.u32 	[%rd46+16], %r106;
	ld.shared.u8 	%r107, [%r134+6];
	st.global.u32 	[%rd46+20], %r107;
	ld.shared.u8 	%r108, [%r134+7];
	st.global.u32 	[%rd46+24], %r108;
	ld.shared.u8 	%r109, [%r134+8];
	st.global.u32 	[%rd46+28], %r109;
	ld.shared.u8 	%r110, [%r134+9];
	st.global.u32 	[%rd46+32], %r110;
	ld.shared.u8 	%r111, [%r134+10];
	st.global.u32 	[%rd46+36], %r111;
	ld.shared.u8 	%r112, [%r134+11];
	st.global.u32 	[%rd46+40], %r112;
	ld.shared.u8 	%r113, [%r134+12];
	st.global.u32 	[%rd46+44], %r113;
	ld.shared.u8 	%r114, [%r134+13];
	st.global.u32 	[%rd46+48], %r114;
	ld.shared.u8 	%r115, [%r134+14];
	st.global.u32 	[%rd46+52], %r115;
	ld.shared.u8 	%r116, [%r134+15];
	st.global.u32 	[%rd46+56], %r116;
	ld.shared.u8 	%r117, [%r134+16];
	st.global.u32 	[%rd46+60], %r117;
	add.s64 	%rd48, %rd48, 128;
	add.s32 	%r134, %r134, 32;
	setp.ne.s64 	%p12, %rd48, 196672;
	@%p12 bra 	$L__BB1_26;
	ret;

}
	// .globl	_Z26global_latency_l1_readonlyPKjiPjS1_m
.visible .entry _Z26global_latency_l1_readonlyPKjiPjS1_m(
	.param .u64 .ptr .align 1 _Z26global_latency_l1_readonlyPKjiPjS1_m_param_0,
	.param .u32 _Z26global_latency_l1_readonlyPKjiPjS1_m_param_1,
	.param .u64 .ptr .align 1 _Z26global_latency_l1_readonlyPKjiPjS1_m_param_2,
	.param .u64 .ptr .align 1 _Z26global_latency_l1_readonlyPKjiPjS1_m_param_3,
	.param .u64 _Z26global_latency_l1_readonlyPKjiPjS1_m_param_4
)
{
	.reg .pred 	%p<13>;
	.reg .b32 	%r<181>;
	.reg .b64 	%rd<76>;
	// demoted variable
	.shared .align 4 .b8 _ZZ26global_latency_l1_readonlyPKjiPjS1_mE8s_tvalue[24576];
	// demoted variable
	.shared .align 4 .b8 _ZZ26global_latency_l1_readonlyPKjiPjS1_mE7s_index[24576];
	ld.param.u64 	%rd20, [_Z26global_latency_l1_readonlyPKjiPjS1_m_param_0];
	ld.param.u64 	%rd21, [_Z26global_latency_l1_readonlyPKjiPjS1_m_param_2];
	ld.param.u64 	%rd22, [_Z26global_latency_l1_readonlyPKjiPjS1_m_param_3];
	ld.param.u64 	%rd23, [_Z26global_latency_l1_readonlyPKjiPjS1_m_param_4];
	mov.u32 	%r62, _ZZ26global_latency_l1_readonlyPKjiPjS1_mE7s_index;
	add.s32 	%r165, %r62, 64;
	mov.u32 	%r63, _ZZ26global_latency_l1_readonlyPKjiPjS1_mE8s_tvalue;
	add.s32 	%r164, %r63, 64;
	mov.b64 	%rd72, 6144;
	mov.u32 	%r1, %tid.x;
$L__BB2_1:
	mov.b32 	%r64, 0;
	st.shared.u32 	[%r165+-64], %r64;
	st.shared.u32 	[%r164+-64], %r64;
	st.shared.u32 	[%r165+-60], %r64;
	st.shared.u32 	[%r164+-60], %r64;
	st.shared.u32 	[%r165+-56], %r64;
	st.shared.u32 	[%r164+-56], %r64;
	st.shared.u32 	[%r165+-52], %r64;
	st.shared.u32 	[%r164+-52], %r64;
	st.shared.u32 	[%r165+-48], %r64;
	st.shared.u32 	[%r164+-48], %r64;
	st.shared.u32 	[%r165+-44], %r64;
	st.shared.u32 	[%r164+-44], %r64;
	st.shared.u32 	[%r165+-40], %r64;
	st.shared.u32 	[%r164+-40], %r64;
	st.shared.u32 	[%r165+-36], %r64;
	st.shared.u32 	[%r164+-36], %r64;
	st.shared.u32 	[%r165+-32], %r64;
	st.shared.u32 	[%r164+-32], %r64;
	st.shared.u32 	[%r165+-28], %r64;
	st.shared.u32 	[%r164+-28], %r64;
	st.shared.u32 	[%r165+-24], %r64;
	st.shared.u32 	[%r164+-24], %r64;
	st.shared.u32 	[%r165+-20], %r64;
	st.shared.u32 	[%r164+-20], %r64;
	st.shared.u32 	[%r165+-16], %r64;
	st.shared.u32 	[%r164+-16], %r64;
	st.shared.u32 	[%r165+-12], %r64;
	st.shared.u32 	[%r164+-12], %r64;
	st.shared.u32 	[%r165+-8], %r64;
	st.shared.u32 	[%r164+-8], %r64;
	st.shared.u32 	[%r165+-4], %r64;
	st.shared.u32 	[%r164+-4], %r64;
	st.shared.u32 	[%r165], %r64;
	st.shared.u32 	[%r164], %r64;
	st.shared.u32 	[%r165+4], %r64;
	st.shared.u32 	[%r164+4], %r64;
	st.shared.u32 	[%r165+8], %r64;
	st.shared.u32 	[%r164+8], %r64;
	st.shared.u32 	[%r165+12], %r64;
	st.shared.u32 	[%r164+12], %r64;
	st.shared.u32 	[%r165+16], %r64;
	st.shared.u32 	[%r164+16], %r64;
	st.shared.u32 	[%r165+20], %r64;
	st.shared.u32 	[%r164+20], %r64;
	st.shared.u32 	[%r165+24], %r64;
	st.shared.u32 	[%r164+24], %r64;
	st.shared.u32 	[%r165+28], %r64;
	st.shared.u32 	[%r164+28], %r64;
	st.shared.u32 	[%r165+32], %r64;
	st.shared.u32 	[%r164+32], %r64;
	st.shared.u32 	[%r165+36], %r64;
	st.shared.u32 	[%r164+36], %r64;
	st.shared.u32 	[%r165+40], %r64;
	st.shared.u32 	[%r164+40], %r64;
	st.shared.u32 	[%r165+44], %r64;
	st.shared.u32 	[%r164+44], %r64;
	st.shared.u32 	[%r165+48], %r64;
	st.shared.u32 	[%r164+48], %r64;
	st.shared.u32 	[%r165+52], %r64;
	st.shared.u32 	[%r164+52], %r64;
	st.shared.u32 	[%r165+56], %r64;
	st.shared.u32 	[%r164+56], %r64;
	st.shared.u32 	[%r165+60], %r64;
	st.shared.u32 	[%r164+60], %r64;
	add.s64 	%rd72, %rd72, -32;
	add.s32 	%r165, %r165, 128;
	add.s32 	%r164, %r164, 128;
	setp.ne.s64 	%p1, %rd72, 0;
	@%p1 bra 	$L__BB2_1;
	cvt.u32.u64 	%r6, %rd23;
	setp.lt.s32 	%p2, %r6, 0;
	@%p2 bra 	$L__BB2_24;
	mul.lo.s32 	%r171, %r6, -6144;
	mov.u32 	%r8, %ntid.x;
	max.s32 	%r9, %r171, 6143;
	and.b32  	%r65, %r9, 3;
	setp.eq.s32 	%p3, %r65, 3;
	mov.u32 	%r169, %r1;
	@%p3 bra 	$L__BB2_9;
	shl.b32 	%r66, %r1, 2;
	mul.lo.s32 	%r67, %r8, %r6;
	mul.lo.s32 	%r68, %r67, 24576;
	sub.s32 	%r167, %r66, %r68;
	shl.b32 	%r11, %r8, 2;
	add.s32 	%r69, %r9, 1;
	and.b32  	%r70, %r69, 3;
	neg.s32 	%r166, %r70;
	mov.u32 	%r169, %r1;
$L__BB2_5:
	.pragma "nounroll";
	setp.gt.s32 	%p4, %r171, -1;
	@%p4 bra 	$L__BB2_7;
	mul.wide.u32 	%rd26, %r169, 4;
	add.s64 	%rd25, %rd20, %rd26;
	// begin inline asm
	ld.global.nc.u32 %r169, [%rd25];
	// end inline asm
	bra.uni 	$L__BB2_8;
$L__BB2_7:
	// begin inline asm
	mov.u64 	%rd27, %clock64;
	// end inline asm
	cvt.u32.u64 	%r73, %rd27;
	mul.wide.u32 	%rd30, %r169, 4;
	add.s64 	%rd28, %rd20, %rd30;
	// begin inline asm
	ld.global.nc.u32 %r169, [%rd28];
	// end inline asm
	add.s32 	%r75, %r62, %r167;
	st.shared.u32 	[%r75], %r169;
	// begin inline asm
	mov.u64 	%rd29, %clock64;
	// end inline asm
	cvt.u32.u64 	%r76, %rd29;
	sub.s32 	%r77, %r76, %r73;
	add.s32 	%r79, %r63, %r167;
	st.shared.u32 	[%r79], %r77;
$L__BB2_8:
	add.s32 	%r171, %r171, 1;
	add.s32 	%r167, %r167, %r11;
	add.s32 	%r166, %r166, 1;
	setp.ne.s32 	%p5, %r166, 0;
	@%p5 bra 	$L__BB2_5;
$L__BB2_9:
	mad.lo.s32 	%r80, %r6, 6144, %r9;
	setp.lt.u32 	%p6, %r80, 3;
	@%p6 bra 	$L__BB2_24;
	add.s32 	%r81, %r171, 3;
	mul.lo.s32 	%r82, %r8, %r81;
	shl.b32 	%r83, %r82, 2;
	add.s32 	%r25, %r63, %r83;
	shl.b32 	%r173, %r1, 2;
	shl.b32 	%r27, %r8, 4;
	add.s32 	%r28, %r62, %r83;
	add.s32 	%r86, %r171, 2;
	mul.lo.s32 	%r87, %r8, %r86;
	shl.b32 	%r88, %r87, 2;
	add.s32 	%r29, %r63, %r88;
	add.s32 	%r30, %r62, %r88;
	mul.lo.s32 	%r89, %r8, %r171;
	add.s32 	%r90, %r89, %r8;
	shl.b32 	%r91, %r90, 2;
	add.s32 	%r31, %r63, %r91;
	add.s32 	%r32, %r62, %r91;
	shl.b32 	%r92, %r89, 2;
	add.s32 	%r33, %r63, %r92;
	add.s32 	%r34, %r62, %r92;
$L__BB2_11:
	setp.lt.s32 	%p7, %r171, 0;
	@%p7 bra 	$L__BB2_13;
	// begin inline asm
	mov.u64 	%rd33, %clock64;
	// end inline asm
	cvt.u32.u64 	%r95, %rd33;
	mul.wide.u32 	%rd36, %r169, 4;
	add.s64 	%rd34, %rd20, %rd36;
	// begin inline asm
	ld.global.nc.u32 %r176, [%rd34];
	// end inline asm
	add.s32 	%r96, %r34, %r173;
	st.shared.u32 	[%r96], %r176;
	// begin inline asm
	mov.u64 	%rd35, %clock64;
	// end inline asm
	cvt.u32.u64 	%r97, %rd35;
	sub.s32 	%r98, %r97, %r95;
	add.s32 	%r99, %r33, %r173;
	st.shared.u32 	[%r99], %r98;
	bra.uni 	$L__BB2_14;
$L__BB2_13:
	mul.wide.u32 	%rd32, %r169, 4;
	add.s64 	%rd31, %rd20, %rd32;
	// begin inline asm
	ld.global.nc.u32 %r176, [%rd31];
	// end inline asm
$L__BB2_14:
	add.s32 	%r44, %r171, 1;
	setp.gt.s32 	%p8, %r44, -1;
	@%p8 bra 	$L__BB2_16;
	mul.wide.u32 	%rd38, %r176, 4;
	add.s64 	%rd37, %rd20, %rd38;
	// begin inline asm
	ld.global.nc.u32 %r177, [%rd37];
	// end inline asm
	bra.uni 	$L__BB2_17;
$L__BB2_16:
	// begin inline asm
	mov.u64 	%rd39, %clock64;
	// end inline asm
	cvt.u32.u64 	%r102, %rd39;
	mul.wide.u32 	%rd42, %r176, 4;
	add.s64 	%rd40, %rd20, %rd42;
	// begin inline asm
	ld.global.nc.u32 %r177, [%rd40];
	// end inline asm
	add.s32 	%r103, %r32, %r173;
	st.shared.u32 	[%r103], %r177;
	// begin inline asm
	mov.u64 	%rd41, %clock64;
	// end inline asm
	cvt.u32.u64 	%r104, %rd41;
	sub.s32 	%r105, %r104, %r102;
	add.s32 	%r106, %r31, %r173;
	st.shared.u32 	[%r106], %r105;
$L__BB2_17:
	add.s32 	%r48, %r44, 1;
	setp.gt.s32 	%p9, %r48, -1;
	@%p9 bra 	$L__BB2_19;
	mul.wide.u32 	%rd44, %r177, 4;
	add.s64 	%rd43, %rd20, %rd44;
	// begin inline asm
	ld.global.nc.u32 %r178, [%rd43];
	// end inline asm
	bra.uni 	$L__BB2_20;
$L__BB2_19:
	// begin inline asm
	mov.u64 	%rd45, %clock64;
	// end inline asm
	cvt.u32.u64 	%r109, %rd45;
	mul.wide.u32 	%rd48, %r177, 4;
	add.s64 	%rd46, %rd20, %rd48;
	// begin inline asm
	ld.global.nc.u32 %r178, [%rd46];
	// end inline asm
	add.s32 	%r110, %r30, %r173;
	st.shared.u32 	[%r110], %r178;
	// begin inline asm
	mov.u64 	%rd47, %clock64;
	// end inline asm
	cvt.u32.u64 	%r111, %rd47;
	sub.s32 	%r112, %r111, %r109;
	add.s32 	%r113, %r29, %r173;
	st.shared.u32 	[%r113], %r112;
$L__BB2_20:
	add.s32 	%r52, %r48, 1;
	setp.gt.s32 	%p10, %r52, -1;
	@%p10 bra 	$L__BB2_22;
	mul.wide.u32 	%rd50, %r178, 4;
	add.s64 	%rd49, %rd20, %rd50;
	// begin inline asm
	ld.global.nc.u32 %r169, [%rd49];
	// end inline asm
	bra.uni 	$L__BB2_23;
$L__BB2_22:
	// begin inline asm
	mov.u64 	%rd51, %clock64;
	// end inline asm
	cvt.u32.u64 	%r116, %rd51;
	mul.wide.u32 	%rd54, %r178, 4;
	add.s64 	%rd52, %rd20, %rd54;
	// begin inline asm
	ld.global.nc.u32 %r169, [%rd52];
	// end inline asm
	add.s32 	%r117, %r28, %r173;
	st.shared.u32 	[%r117], %r169;
	// begin inline asm
	mov.u64 	%rd53, %clock64;
	// end inline asm
	cvt.u32.u64 	%r118, %rd53;
	sub.s32 	%r119, %r118, %r116;
	add.s32 	%r120, %r25, %r173;
	st.shared.u32 	[%r120], %r119;
$L__BB2_23:
	add.s32 	%r173, %r173, %r27;
	setp.eq.s32 	%p11, %r52, %r9;
	add.s32 	%r171, %r52, 1;
	@%p11 bra 	$L__BB2_24;
	bra.uni 	$L__BB2_11;
$L__BB2_24:
	mov.u32 	%r121, %ntid.x;
	add.s32 	%r122, %r1, %r121;
	mul.wide.u32 	%rd3, %r122, 4;
	mul.wide.u32 	%rd4, %r121, 32;
	shl.b32 	%r123, %r121, 1;
	add.s32 	%r124, %r1, %r123;
	mul.wide.u32 	%rd5, %r124, 4;
	mad.lo.s32 	%r125, %r121, 3, %r1;
	mul.wide.u32 	%rd6, %r125, 4;
	shl.b32 	%r35, %r121, 2;
	add.s32 	%r126, %r1, %r35;
	mul.wide.u32 	%rd7, %r126, 4;
	mad.lo.s32 	%r127, %r121, 5, %r1;
	mul.wide.u32 	%rd8, %r127, 4;
	mad.lo.s32 	%r128, %r121, 6, %r1;
	mul.wide.u32 	%rd9, %r128, 4;
	mad.lo.s32 	%r129, %r121, 7, %r1;
	mul.wide.u32 	%rd10, %r129, 4;
	shl.b32 	%r180, %r1, 2;
	shl.b32 	%r37, %r121, 5;
	mul.wide.u32 	%rd11, %r1, 4;
	cvta.to.global.u64 	%rd73, %rd22;
	cvta.to.global.u64 	%rd74, %rd21;
	mov.b64 	%rd75, 6144;
$L__BB2_25:
	add.s32 	%r131, %r62, %r180;
	ld.shared.u32 	%r132, [%r131];
	add.s64 	%rd56, %rd73, %rd11;
	st.global.u32 	[%rd56], %r132;
	mov.u32 	%r133, _ZZ26global_latency_l1_readonlyPKjiPjS1_mE8s_tvalue;
	add.s32 	%r134, %r133, %r180;
	ld.shared.u32 	%r135, [%r134];
	add.s64 	%rd57, %rd74, %rd11;
	st.global.u32 	[%rd57], %r135;
	add.s32 	%r136, %r131, %r35;
	ld.shared.u32 	%r137, [%r136];
	add.s64 	%rd58, %rd73, %rd3;
	st.global.u32 	[%rd58], %r137;
	add.s32 	%r138, %r134, %r35;
	ld.shared.u32 	%r139, [%r138];
	add.s64 	%rd59, %rd74, %rd3;
	st.global.u32 	[%rd59], %r139;
	add.s32 	%r140, %r136, %r35;
	ld.shared.u32 	%r141, [%r140];
	add.s64 	%rd60, %rd73, %rd5;
	st.global.u32 	[%rd60], %r141;
	add.s32 	%r142, %r138, %r35;
	ld.shared.u32 	%r143, [%r142];
	add.s64 	%rd61, %rd74, %rd5;
	st.global.u32 	[%rd61], %r143;
	add.s32 	%r144, %r140, %r35;
	ld.shared.u32 	%r145, [%r144];
	add.s64 	%rd62, %rd73, %rd6;
	st.global.u32 	[%rd62], %r145;
	add.s32 	%r146, %r142, %r35;
	ld.shared.u32 	%r147, [%r146];
	add.s64 	%rd63, %rd74, %rd6;
	st.global.u32 	[%rd63], %r147;
	add.s32 	%r148, %r144, %r35;
	ld.shared.u32 	%r149, [%r148];
	add.s64 	%rd64, %rd73, %rd7;
	st.global.u32 	[%rd64], %r149;
	add.s32 	%r150, %r146, %r35;
	ld.shared.u32 	%r151, [%r150];
	add.s64 	%rd65, %rd74, %rd7;
	st.global.u32 	[%rd65], %r151;
	add.s32 	%r152, %r148, %r35;
	ld.shared.u32 	%r153, [%r152];
	add.s64 	%rd66, %rd73, %rd8;
	st.global.u32 	[%rd66], %r153;
	add.s32 	%r154, %r150, %r35;
	ld.shared.u32 	%r155, [%r154];
	add.s64 	%rd67, %rd74, %rd8;
	st.global.u32 	[%rd67], %r155;
	add.s32 	%r156, %r152, %r35;
	ld.shared.u32 	%r157, [%r156];
	add.s64 	%rd68, %rd73, %rd9;
	st.global.u32 	[%rd68], %r157;
	add.s32 	%r158, %r154, %r35;
	ld.shared.u32 	%r159, [%r158];
	add.s64 	%rd69, %rd74, %rd9;
	st.global.u32 	[%rd69], %r159;
	add.s32 	%r160, %r156, %r35;
	ld.shared.u32 	%r161, [%r160];
	add.s64 	%rd70, %rd73, %rd10;
	st.global.u32 	[%rd70], %r161;
	add.s32 	%r162, %r158, %r35;
	ld.shared.u32 	%r163, [%r162];
	add.s64 	%rd71, %rd74, %rd10;
	st.global.u32 	[%rd71], %r163;
	add.s64 	%rd75, %rd75, -8;
	add.s64 	%rd74, %rd74, %rd4;
	add.s64 	%rd73, %rd73, %rd4;
	add.s32 	%r180, %r180, %r37;
	setp.ne.s64 	%p12, %rd75, 0;
	@%p12 bra 	$L__BB2_25;
	ret;

}


// ===== COMPILED SASS (sm_100) =====

	.target	sm_100

	.elftype	@"ET_EXEC"


//--------------------- .note.nv.tkinfo           --------------------------
	.section	.note.nv.tkinfo,"",@"SHT_NOTE"
	.sectionflags	@"SHF_NOTE_NV_TKINFO"
	.tkinfo
        /*0018*/ 	.word	0x00000002
        /*0030*/ 	.string	""
        /*0030*/ 	.string	"ptxas"
        /*0030*/ 	.string	"Cuda compilation tools, release 13.0, V13.0.88"
        /*0030*/ 	.string	"Build cuda_13.0.r13.0/compiler.36424714_0"
        /*0030*/ 	.string	"-arch sm_100 -m 64 "



//--------------------- .note.nv.cuinfo           --------------------------
	.section	.note.nv.cuinfo,"",@"SHT_NOTE"
	.sectionflags	@"SHF_NOTE_NV_CUINFO"
        /*0018*/ 	.short	0x0002
        /*001a*/ 	.short	0x0064
        /*001c*/ 	.short	0x0082
	.zero		2


//--------------------- .nv.info                  --------------------------
	.section	.nv.info,"",@"SHT_CUDA_INFO"
	.align	4


	//----- nvinfo : EIATTR_REGCOUNT
	.align		4
        /*0000*/ 	.byte	0x04, 0x2f
        /*0002*/ 	.short	(.L_1 - .L_0)
	.align		4
.L_0:
        /*0004*/ 	.word	index@(_Z22global_latency_l1_dataPjiS_S_m)
        /*0008*/ 	.word	0x00000020


	//----- nvinfo : EIATTR_FRAME_SIZE
	.align		4
.L_1:
        /*000c*/ 	.byte	0x04, 0x11
        /*000e*/ 	.short	(.L_3 - .L_2)
	.align		4
.L_2:
        /*0010*/ 	.word	index@(_Z22global_latency_l1_dataPjiS_S_m)
        /*0014*/ 	.word	0x00000000


	//----- nvinfo : EIATTR_REGCOUNT
	.align		4
.L_3:
        /*0018*/ 	.byte	0x04, 0x2f
        /*001a*/ 	.short	(.L_5 - .L_4)
	.align		4
.L_4:
        /*001c*/ 	.word	index@(_Z25global_latency_compressedPjiS_S_m)
        /*0020*/ 	.word	0x00000020


	//----- nvinfo : EIATTR_FRAME_SIZE
	.align		4
.L_5:
        /*0024*/ 	.byte	0x04, 0x11
        /*0026*/ 	.short	(.L_7 - .L_6)
	.align		4
.L_6:
        /*0028*/ 	.word	index@(_Z25global_latency_compressedPjiS_S_m)
        /*002c*/ 	.word	0x00000000


	//----- nvinfo : EIATTR_REGCOUNT
	.align		4
.L_7:
        /*0030*/ 	.byte	0x04, 0x2f
        /*0032*/ 	.short	(.L_9 - .L_8)
	.align		4
.L_8:
        /*0034*/ 	.word	index@(_Z26global_latency_l1_readonlyPKjiPjS1_m)
        /*0038*/ 	.word	0x00000020


	//----- nvinfo : EIATTR_FRAME_SIZE
	.align		4
.L_9:
        /*003c*/ 	.byte	0x04, 0x11
        /*003e*/ 	.short	(.L_11 - .L_10)
	.align		4
.L_10:
        /*0040*/ 	.word	index@(_Z26global_latency_l1_readonlyPKjiPjS1_m)
        /*0044*/ 	.word	0x00000000


	//----- nvinfo : EIATTR_MIN_STACK_SIZE
	.align		4
.L_11:
        /*0048*/ 	.byte	0x04, 0x12
        /*004a*/ 	.short	(.L_13 - .L_12)
	.align		4
.L_12:
        /*004c*/ 	.word	index@(_Z26global_latency_l1_readonlyPKjiPjS1_m)
        /*0050*/ 	.word	0x00000000


	//----- nvinfo : EIATTR_MIN_STACK_SIZE
	.align		4
.L_13:
        /*0054*/ 	.byte	0x04, 0x12
        /*0056*/ 	.short	(.L_15 - .L_14)
	.align		4
.L_14:
        /*0058*/ 	.word	index@(_Z25global_latency_compressedPjiS_S_m)
        /*005c*/ 	.word	0x00000000


	//----- nvinfo : EIATTR_MIN_STACK_SIZE
	.align		4
.L_15:
        /*0060*/ 	.byte	0x04, 0x12
        /*0062*/ 	.short	(.L_17 - .L_16)
	.align		4
.L_16:
        /*0064*/ 	.word	index@(_Z22global_latency_l1_dataPjiS_S_m)
        /*0068*/ 	.word	0x00000000
.L_17:


//--------------------- .nv.compat                --------------------------
	.section	.nv.compat,"",@"SHT_CUDA_COMPAT_INFO"
	.align	4
        /*0000*/ 	.byte	0x02, 0x09, 0x00, 0x00, 0x02, 0x02, 0x01, 0x00, 0x02, 0x05, 0x05, 0x00, 0x03, 0x07, 0x01, 0x01
        /*0010*/ 	.byte	0x02, 0x03, 0x00, 0x00, 0x02, 0x06, 0x01, 0x00, 0x04, 0x0b, 0x08, 0x00, 0x09, 0x00, 0x00, 0x00
        /*0020*/ 	.byte	0x00, 0x00, 0x00, 0x00


//--------------------- .nv.info._Z26global_latency_l1_readonlyPKjiPjS1_m --------------------------
	.section	.nv.info._Z26global_latency_l1_readonlyPKjiPjS1_m,"",@"SHT_CUDA_INFO"
	.sectionflags	@""
	.align	4


	//----- nvinfo : EIATTR_CUDA_API_VERSION
	.align		4
        /*0000*/ 	.byte	0x04, 0x37
        /*0002*/ 	.short	(.L_19 - .L_18)
.L_18:
        /*0004*/ 	.word	0x00000082


	//----- nvinfo : EIATTR_KPARAM_INFO
	.align		4
.L_19:
        /*0008*/ 	.byte	0x04, 0x17
        /*000a*/ 	.short	(.L_21 - .L_20)
.L_20:
        /*000c*/ 	.word	0x00000000
        /*0010*/ 	.short	0x0004
        /*0012*/ 	.short	0x0020
        /*0014*/ 	.byte	0x00, 0xf0, 0x21, 0x00


	//----- nvinfo : EIATTR_KPARAM_INFO
	.align		4
.L_21:
        /*0018*/ 	.byte	0x04, 0x17
        /*001a*/ 	.short	(.L_23 - .L_22)
.L_22:
        /*001c*/ 	.word	0x00000000
        /*0020*/ 	.short	0x0003
        /*0022*/ 	.short	0x0018
        /*0024*/ 	.byte	0x00, 0xf5, 0x21, 0x00


	//----- nvinfo : EIATTR_KPARAM_INFO
	.align		4
.L_23:
        /*0028*/ 	.byte	0x04, 0x17
        /*002a*/ 	.short	(.L_25 - .L_24)
.L_24:
        /*002c*/ 	.word	0x00000000
        /*0030*/ 	.short	0x0002
        /*0032*/ 	.short	0x0010
        /*0034*/ 	.byte	0x00, 0xf5, 0x21, 0x00


	//----- nvinfo : EIATTR_KPARAM_INFO
	.align		4
.L_25:
        /*0038*/ 	.byte	0x04, 0x17
        /*003a*/ 	.short	(.L_27 - .L_26)
.L_26:
        /*003c*/ 	.word	0x00000000
        /*0040*/ 	.short	0x0001
        /*0042*/ 	.short	0x0008
        /*0044*/ 	.byte	0x00, 0xf0, 0x11, 0x00


	//----- nvinfo : EIATTR_KPARAM_INFO
	.align		4
.L_27:
        /*0048*/ 	.byte	0x04, 0x17
        /*004a*/ 	.short	(.L_29 - .L_28)
.L_28:
        /*004c*/ 	.word	0x00000000
        /*0050*/ 	.short	0x0000
        /*0052*/ 	.short	0x0000
        /*0054*/ 	.byte	0x00, 0xf5, 0x21, 0x00


	//----- nvinfo : EIATTR_SPARSE_MMA_MASK
	.align		4
.L_29:
        /*0058*/ 	.byte	0x03, 0x50
        /*005a*/ 	.short	0x0000


	//----- nvinfo : EIATTR_MAXREG_COUNT
	.align		4
        /*005c*/ 	.byte	0x03, 0x1b
        /*005e*/ 	.short	0x00ff


	//----- nvinfo : EIATTR_MERCURY_ISA_VERSION
	.align		4
        /*0060*/ 	.byte	0x03, 0x5f
        /*0062*/ 	.short	0x0101


	//----- nvinfo : EIATTR_VRC_CTA_INIT_COUNT
	.align		4
        /*0064*/ 	.byte	0x02, 0x4a
	.zero		1
	.zero		1


	//----- nvinfo : EIATTR_EXIT_INSTR_OFFSETS
	.align		4
        /*0068*/ 	.byte	0x04, 0x1c
        /*006a*/ 	.short	(.L_31 - .L_30)


	//   ....[0]....
.L_30:
        /*006c*/ 	.word	0x00002200


	//----- nvinfo : EIATTR_CBANK_PARAM_SIZE
	.align		4
.L_31:
        /*0070*/ 	.byte	0x03, 0x19
        /*0072*/ 	.short	0x0028


	//----- nvinfo : EIATTR_PARAM_CBANK
	.align		4
        /*0074*/ 	.byte	0x04, 0x0a
        /*0076*/ 	.short	(.L_33 - .L_32)
	.align		4
.L_32:
        /*0078*/ 	.word	index@(.nv.constant0._Z26global_latency_l1_readonlyPKjiPjS1_m)
        /*007c*/ 	.short	0x0380
        /*007e*/ 	.short	0x0028


	//----- nvinfo : EIATTR_SW_WAR
	.align		4
.L_33:
        /*0080*/ 	.byte	0x04, 0x36
        /*0082*/ 	.short	(.L_35 - .L_34)
.L_34:
        /*0084*/ 	.word	0x00000008
.L_35:


//--------------------- .nv.info._Z25global_latency_compressedPjiS_S_m --------------------------
	.section	.nv.info._Z25global_latency_compressedPjiS_S_m,"",@"SHT_CUDA_INFO"
	.sectionflags	@""
	.align	4


	//----- nvinfo : EIATTR_CUDA_API_VERSION
	.align		4
        /*0000*/ 	.byte	0x04, 0x37
        /*0002*/ 	.short	(.L_37 - .L_36)
.L_36:
        /*0004*/ 	.word	0x00000082


	//----- nvinfo : EIATTR_KPARAM_INFO
	.align		4
.L_37:
        /*0008*/ 	.byte	0x04, 0x17
        /*000a*/ 	.short	(.L_39 - .L_38)
.L_38:
        /*000c*/ 	.word	0x00000000
        /*0010*/ 	.short	0x0004
        /*0012*/ 	.short	0x0020
        /*0014*/ 	.byte	0x00, 0xf0, 0x21, 0x00


	//----- nvinfo : EIATTR_KPARAM_INFO
	.align		4
.L_39:
        /*0018*/ 	.byte	0x04, 0x17
        /*001a*/ 	.short	(.L_41 - .L_40)
.L_40:
        /*001c*/ 	.word	0x00000000
        /*0020*/ 	.short	0x0003
        /*0022*/ 	.short	0x0018
        /*0024*/ 	.byte	0x00, 0xf5, 0x21, 0x00


	//----- nvinfo : EIATTR_KPARAM_INFO
	.align		4
.L_41:
        /*0028*/ 	.byte	0x04, 0x17
        /*002a*/ 	.short	(.L_43 - .L_42)
.L_42:
        /*002c*/ 	.word	0x00000000
        /*0030*/ 	.short	0x0002
        /*0032*/ 	.short	0x0010
        /*0034*/ 	.byte	0x00, 0xf5, 0x21, 0x00


	//----- nvinfo : EIATTR_KPARAM_INFO
	.align		4
.L_43:
        /*0038*/ 	.byte	0x04, 0x17
        /*003a*/ 	.short	(.L_45 - .L_44)
.L_44:
        /*003c*/ 	.word	0x00000000
        /*0040*/ 	.short	0x0001
        /*0042*/ 	.short	0x0008
        /*0044*/ 	.byte	0x00, 0xf0, 0x11, 0x00


	//----- nvinfo : EIATTR_KPARAM_INFO
	.align		4
.L_45:
        /*0048*/ 	.byte	0x04, 0x17
        /*004a*/ 	.short	(.L_47 - .L_46)
.L_46:
        /*004c*/ 	.word	0x00000000
        /*0050*/ 	.short	0x0000
        /*0052*/ 	.short	0x0000
        /*0054*/ 	.byte	0x00, 0xf5, 0x21, 0x00


	//----- nvinfo : EIATTR_SPARSE_MMA_MASK
	.align		4
.L_47:
        /*0058*/ 	.byte	0x03, 0x50
        /*005a*/ 	.short	0x0000


	//----- nvinfo : EIATTR_MAXREG_COUNT
	.align		4
        /*005c*/ 	.byte	0x03, 0x1b
        /*005e*/ 	.short	0x00ff


	//----- nvinfo : EIATTR_MERCURY_ISA_VERSION
	.align		4
        /*0060*/ 	.byte	0x03, 0x5f
        /*0062*/ 	.short	0x0101


	//----- nvinfo : EIATTR_VRC_CTA_INIT_COUNT
	.align		4
        /*0064*/ 	.byte	0x02, 0x4a
	.zero		1
	.zero		1


	//----- nvinfo : EIATTR_EXIT_INSTR_OFFSETS
	.align		4
        /*0068*/ 	.byte	0x04, 0x1c
        /*006a*/ 	.short	(.L_49 - .L_48)


	//   ....[0]....
.L_48:
        /*006c*/ 	.word	0x00001360


	//----- nvinfo : EIATTR_CBANK_PARAM_SIZE
	.align		4
.L_49:
        /*0070*/ 	.byte	0x03, 0x19
        /*0072*/ 	.short	0x0028


	//----- nvinfo : EIATTR_PARAM_CBANK
	.align		4
        /*0074*/ 	.byte	0x04, 0x0a
        /*0076*/ 	.short	(.L_51 - .L_50)
	.align		4
.L_50:
        /*0078*/ 	.word	index@(.nv.constant0._Z25global_latency_compressedPjiS_S_m)
        /*007c*/ 	.short	0x0380
        /*007e*/ 	.short	0x0028


	//----- nvinfo : EIATTR_SW_WAR
	.align		4
.L_51:
        /*0080*/ 	.byte	0x04, 0x36
        /*0082*/ 	.short	(.L_53 - .L_52)
.L_52:
        /*0084*/ 	.word	0x00000008
.L_53:


//--------------------- .nv.info._Z22global_latency_l1_dataPjiS_S_m --------------------------
	.section	.nv.info._Z22global_latency_l1_dataPjiS_S_m,"",@"SHT_CUDA_INFO"
	.sectionflags	@""
	.align	4


	//----- nvinfo : EIATTR_CUDA_API_VERSION
	.align		4
        /*0000*/ 	.byte	0x04, 0x37
        /*0002*/ 	.short	(.L_55 - .L_54)
.L_54:
        /*0004*/ 	.word	0x00000082


	//----- nvinfo : EIATTR_KPARAM_INFO
	.align		4
.L_55:
        /*0008*/ 	.byte	0x04, 0x17
        /*000a*/ 	.short	(.L_57 - .L_56)
.L_56:
        /*000c*/ 	.word	0x00000000
        /*0010*/ 	.short	0x0004
        /*0012*/ 	.short	0x0020
        /*0014*/ 	.byte	0x00, 0xf0, 0x21, 0x00


	//----- nvinfo : EIATTR_KPARAM_INFO
	.align		4
.L_57:
        /*0018*/ 	.byte	0x04, 0x17
        /*001a*/ 	.short	(.L_59 - .L_58)
.L_58:
        /*001c*/ 	.word	0x00000000
        /*0020*/ 	.short	0x0003
        /*0022*/ 	.short	0x0018
        /*0024*/ 	.byte	0x00, 0xf5, 0x21, 0x00


	//----- nvinfo : EIATTR_KPARAM_INFO
	.align		4
.L_59:
        /*0028*/ 	.byte	0x04, 0x17
        /*002a*/ 	.short	(.L_61 - .L_60)
.L_60:
        /*002c*/ 	.word	0x00000000
        /*0030*/ 	.short	0x0002
        /*0032*/ 	.short	0x0010
        /*0034*/ 	.byte	0x00, 0xf5, 0x21, 0x00


	//----- nvinfo : EIATTR_KPARAM_INFO
	.align		4
.L_61:
        /*0038*/ 	.byte	0x04, 0x17
        /*003a*/ 	.short	(.L_63 - .L_62)
.L_62:
        /*003c*/ 	.word	0x00000000
        /*0040*/ 	.short	0x0001
        /*0042*/ 	.short	0x0008
        /*0044*/ 	.byte	0x00, 0xf0, 0x11, 0x00


	//----- nvinfo : EIATTR_KPARAM_INFO
	.align		4
.L_63:
        /*0048*/ 	.byte	0x04, 0x17
        /*004a*/ 	.short	(.L_65 - .L_64)
.L_64:
        /*004c*/ 	.word	0x00000000
        /*0050*/ 	.short	0x0000
        /*0052*/ 	.short	0x0000
        /*0054*/ 	.byte	0x00, 0xf5, 0x21, 0x00


	//----- nvinfo : EIATTR_SPARSE_MMA_MASK
	.align		4
.L_65:
        /*0058*/ 	.byte	0x03, 0x50
        /*005a*/ 	.short	0x0000


	//----- nvinfo : EIATTR_MAXREG_COUNT
	.align		4
        /*005c*/ 	.byte	0x03, 0x1b
        /*005e*/ 	.short	0x00ff


	//----- nvinfo : EIATTR_MERCURY_ISA_VERSION
	.align		4
        /*0060*/ 	.byte	0x03, 0x5f
        /*0062*/ 	.short	0x0101


	//----- nvinfo : EIATTR_VRC_CTA_INIT_COUNT
	.align		4
        /*0064*/ 	.byte	0x02, 0x4a
	.zero		1
	.zero		1


	//----- nvinfo : EIATTR_EXIT_INSTR_OFFSETS
	.align		4
        /*0068*/ 	.byte	0x04, 0x1c
        /*006a*/ 	.short	(.L_67 - .L_66)


	//   ....[0]....
.L_66:
        /*006c*/ 	.word	0x00000ee0


	//----- nvinfo : EIATTR_CBANK_PARAM_SIZE
	.align		4
.L_67:
        /*0070*/ 	.byte	0x03, 0x19
        /*0072*/ 	.short	0x0028


	//----- nvinfo : EIATTR_PARAM_CBANK
	.align		4
        /*0074*/ 	.byte	0x04, 0x0a
        /*0076*/ 	.short	(.L_69 - .L_68)
	.align		4
.L_68:
        /*0078*/ 	.word	index@(.nv.constant0._Z22global_latency_l1_dataPjiS_S_m)
        /*007c*/ 	.short	0x0380
        /*007e*/ 	.short	0x0028


	//----- nvinfo : EIATTR_SW_WAR
	.align		4
.L_69:
        /*0080*/ 	.byte	0x04, 0x36
        /*0082*/ 	.short	(.L_71 - .L_70)
.L_70:
        /*0084*/ 	.word	0x00000008
.L_71:


//--------------------- .nv.callgraph             --------------------------
	.section	.nv.callgraph,"",@"SHT_CUDA_CALLGRAPH"
	.align	4
	.sectionentsize	8
	.align		4
        /*0000*/ 	.word	0x00000000
	.align		4
        /*0004*/ 	.word	0xffffffff
	.align		4
        /*0008*/ 	.word	0x00000000
	.align		4
        /*000c*/ 	.word	0xfffffffe
	.align		4
        /*0010*/ 	.word	0x00000000
	.align		4
        /*0014*/ 	.word	0xfffffffd
	.align		4
        /*0018*/ 	.word	0x00000000
	.align		4
        /*001c*/ 	.word	0xfffffffc


//--------------------- .text._Z26global_latency_l1_readonlyPKjiPjS1_m --------------------------
	.section	.text._Z26global_latency_l1_readonlyPKjiPjS1_m,"ax",@progbits
	.align	128
        .global         _Z26global_latency_l1_readonlyPKjiPjS1_m
        .type           _Z26global_latency_l1_readonlyPKjiPjS1_m,@function
        .size           _Z26global_latency_l1_readonlyPKjiPjS1_m,(.L_x_21 - _Z26global_latency_l1_readonlyPKjiPjS1_m)
        .other          _Z26global_latency_l1_readonlyPKjiPjS1_m,@"STO_CUDA_ENTRY STV_DEFAULT"
_Z26global_latency_l1_readonlyPKjiPjS1_m:
.text._Z26global_latency_l1_readonlyPKjiPjS1_m:
[----:B------:R-:W-:Y:S08]  /*0000*/  LDC R1, c[0x0][0x37c] ;  /* 0x0000df00ff017b82 */ /* 0x000ff00000000800 */
[----:B------:R-:W0:Y:S01]  /*0010*/  S2UR UR7, SR_CgaCtaId ;  /* 0x00000000000779c3 */ /* 0x000e220000008800 */
[----:B------:R-:W-:Y:S01]  /*0020*/  UMOV UR4, 0x400 ;  /* 0x0000040000047882 */ /* 0x000fe20000000000 */
[----:B------:R-:W-:Y:S01]  /*0030*/  UMOV UR9, 0x1800 ;  /* 0x0000180000097882 */ /* 0x000fe20000000000 */
[----:B------:R-:W-:-:S02]  /*0040*/  UIADD3 UR5, UPT, UPT, UR4, 0x6000, URZ ;  /* 0x0000600004057890 */ /* 0x000fc4000fffe0ff */
[----:B0-----:R-:W-:Y:S02]  /*0050*/  ULEA UR6, UR7, UR4, 0x18 ;  /* 0x0000000407067291 */ /* 0x001fe4000f8ec0ff */
[----:B------:R-:W-:Y:S02]  /*0060*/  ULEA UR5, UR7, UR5, 0x18 ;  /* 0x0000000507057291 */ /* 0x000fe4000f8ec0ff */
[----:B------:R-:W-:Y:S02]  /*0070*/  UIADD3 UR8, UPT, UPT, UR6, 0x40, URZ ;  /* 0x0000004006087890 */ /* 0x000fe4000fffe0ff */
[----:B------:R-:W-:Y:S01]  /*0080*/  UIADD3 UR7, UPT, UPT, UR5, 0x40, URZ ;  /* 0x0000004005077890 */ /* 0x000fe2000fffe0ff */
[----:B------:R-:W-:-:S11]  /*0090*/  UMOV UR4, URZ ;  /* 0x000000ff00047c82 */ /* 0x000fd60008000000 */
.L_x_0:
[----:B------:R-:W-:Y:S01]  /*00a0*/  STS [UR7+-0x40], RZ ;  /* 0xffffc0ffff007988 */ /* 0x000fe20008000807 */
[----:B------:R-:W-:-:S03]  /*00b0*/  UIADD3 UR9, UP0, UPT, UR9, -0x20, URZ ;  /* 0xffffffe009097890 */ /* 0x000fc6000ff1e0ff */
[----:B------:R-:W-:Y:S01]  /*00c0*/  STS [UR8+-0x40], RZ ;  /* 0xffffc0ffff007988 */ /* 0x000fe20008000808 */
[----:B------:R-:W-:Y:S02]  /*00d0*/  UIADD3.X UR4, UPT, UPT, UR4, -0x1, URZ, UP0, !UPT ;  /* 0xffffffff04047890 */ /* 0x000fe400087fe4ff */
[----:B------:R-:W-:Y:S01]  /*00e0*/  UISETP.NE.U32.AND UP0, UPT, UR9, URZ, UPT ;  /* 0x000000ff0900728c */ /* 0x000fe2000bf05070 */
[----:B------:R-:W-:Y:S03]  /*00f0*/  STS [UR7+-0x3c], RZ ;  /* 0xffffc4ffff007988 */ /* 0x000fe60008000807 */
[----:B------:R-:W-:Y:S01]  /*0100*/  UISETP.NE.AND.EX UP0, UPT, UR4, URZ, UPT, UP0 ;  /* 0x000000ff0400728c */ /* 0x000fe2000bf05300 */
[----:B------:R-:W-:Y:S04]  /*0110*/  STS [UR8+-0x3c], RZ ;  /* 0xffffc4ffff007988 */ /* 0x000fe80008000808 */
        /* <DEDUP_REMOVED lines=28> */
[----:B------:R-:W-:Y:S04]  /*02e0*/  STS [UR7], RZ ;  /* 0x000000ffff007988 */ /* 0x000fe80008000807 */
[----:B------:R-:W-:Y:S04]  /*02f0*/  STS [UR8], RZ ;  /* 0x000000ffff007988 */ /* 0x000fe80008000808 */
[----:B------:R-:W-:Y:S04]  /*0300*/  STS [UR7+0x4], RZ ;  /* 0x000004ffff007988 */ /* 0x000fe80008000807 */
        /* <DEDUP_REMOVED lines=27> */
[----:B------:R-:W-:Y:S01]  /*04c0*/  STS [UR7+0x3c], RZ ;  /* 0x00003cffff007988 */ /* 0x000fe20008000807 */
[----:B------:R-:W-:-:S03]  /*04d0*/  UIADD3 UR7, UPT, UPT, UR7, 0x80, URZ ;  /* 0x0000008007077890 */ /* 0x000fc6000fffe0ff */
[----:B------:R-:W-:Y:S01]  /*04e0*/  STS [UR8+0x3c], RZ ;  /* 0x00003cffff007988 */ /* 0x000fe20008000808 */
[----:B------:R-:W-:Y:S01]  /*04f0*/  UIADD3 UR8, UPT, UPT, UR8, 0x80, URZ ;  /* 0x0000008008087890 */ /* 0x000fe2000fffe0ff */
[----:B------:R-:W-:Y:S11]  /*0500*/  BRA.U UP0, `(.L_x_0) ;  /* 0xfffffff900e47547 */ /* 0x000ff6000b83ffff */
[----:B------:R-:W0:Y:S01]  /*0510*/  LDCU UR7, c[0x0][0x3a0] ;  /* 0x00007400ff0777ac */ /* 0x000e220008000800 */
[----:B------:R-:W1:Y:S01]  /*0520*/  S2R R0, SR_TID.X ;  /* 0x0000000000007919 */ /* 0x000e620000002100 */
[----:B------:R-:W2:Y:S01]  /*0530*/  LDCU.64 UR14, c[0x0][0x358] ;  /* 0x00006b00ff0e77ac */ /* 0x000ea20008000a00 */
[----:B0-----:R-:W-:-:S09]  /*0540*/  UISETP.GE.AND UP0, UPT, UR7, URZ, UPT ;  /* 0x000000ff0700728c */ /* 0x001fd2000bf06270 */
[----:B--2---:R-:W-:Y:S05]  /*0550*/  BRA.U !UP0, `(.L_x_1) ;  /* 0x0000000908a47547 */ /* 0x004fea000b800000 */
[----:B------:R-:W-:Y:S01]  /*0560*/  UIMAD UR4, UR7, -0x1800, URZ ;  /* 0xffffe800070478a4 */ /* 0x000fe2000f8e02ff */
[----:B-1----:R-:W-:Y:S01]  /*0570*/  MOV R7, R0 ;  /* 0x0000000000077202 */ /* 0x002fe20000000f00 */
[----:B------:R-:W0:Y:S02]  /*0580*/  LDCU UR10, c[0x0][0x360] ;  /* 0x00006c00ff0a77ac */ /* 0x000e240008000800 */
[----:B------:R-:W-:-:S04]  /*0590*/  UISETP.LT.AND UP0, UPT, UR4, 0x17ff, UPT ;  /* 0x000017ff0400788c */ /* 0x000fc8000bf01270 */
[----:B------:R-:W-:-:S04]  /*05a0*/  USEL UR13, UR4, 0x17ff, !UP0 ;  /* 0x000017ff040d7887 */ /* 0x000fc8000c000000 */
[----:B------:R-:W-:-:S04]  /*05b0*/  ULOP3.LUT UR8, UR13, 0x3, URZ, 0xc0, !UPT ;  /* 0x000000030d087892 */ /* 0x000fc8000f8ec0ff */
[----:B------:R-:W-:-:S09]  /*05c0*/  UISETP.NE.AND UP0, UPT, UR8, 0x3, UPT ;  /* 0x000000030800788c */ /* 0x000fd2000bf05270 */
[----:B0-----:R-:W-:Y:S05]  /*05d0*/  BRA.U !UP0, `(.L_x_2) ;  /* 0x0000000108687547 */ /* 0x001fea000b800000 */
[----:B------:R-:W0:Y:S01]  /*05e0*/  LDC.64 R4, c[0x0][0x380] ;  /* 0x0000e000ff047b82 */ /* 0x000e220000000a00 */
[----:B------:R-:W-:Y:S01]  /*05f0*/  UIMAD UR7, UR10, UR7, URZ ;  /* 0x000000070a0772a4 */ /* 0x000fe2000f8e02ff */
[----:B------:R-:W-:Y:S01]  /*0600*/  MOV R7, R0 ;  /* 0x0000000000077202 */ /* 0x000fe20000000f00 */
[----:B------:R-:W-:Y:S02]  /*0610*/  UIADD3 UR8, UPT, UPT, UR13, 0x1, URZ ;  /* 0x000000010d087890 */ /* 0x000fe4000fffe0ff */
[----:B------:R-:W-:Y:S02]  /*0620*/  UIMAD UR7, UR7, 0x6000, URZ ;  /* 0x00006000070778a4 */ /* 0x000fe4000f8e02ff */
[----:B------:R-:W-:-:S04]  /*0630*/  ULOP3.LUT UR8, UR8, 0x3, URZ, 0xc0, !UPT ;  /* 0x0000000308087892 */ /* 0x000fc8000f8ec0ff */
[----:B------:R-:W-:Y:S01]  /*0640*/  LEA R6, R0, -UR7, 0x2 ;  /* 0x8000000700067c11 */ /* 0x000fe2000f8e10ff */
[----:B------:R-:W-:-:S12]  /*0650*/  UIADD3 UR8, UPT, UPT, -UR8, URZ, URZ ;  /* 0x000000ff08087290 */ /* 0x000fd8000fffe1ff */
.L_x_3:
[----:B0-----:R-:W-:-:S05]  /*0660*/  IMAD.WIDE.U32 R2, R7, 0x4, R4 ;  /* 0x0000000407027825 */ /* 0x001fca00078e0004 */
[----:B------:R-:W2:Y:S01]  /*0670*/  LDG.E.CONSTANT R7, desc[UR14][R2.64] ;  /* 0x0000000e02077981 */ /* 0x000ea2000c1e9900 */
[----:B------:R-:W-:Y:S02]  /*0680*/  UISETP.GT.AND UP0, UPT, UR4, -0x1, UPT ;  /* 0xffffffff0400788c */ /* 0x000fe4000bf04270 */
[----:B------:R-:W-:-:S04]  /*0690*/  UIADD3 UR8, UPT, UPT, UR8, 0x1, URZ ;  /* 0x0000000108087890 */ /* 0x000fc8000fffe0ff */
[----:B------:R-:W-:Y:S01]  /*06a0*/  PLOP3.LUT P0, PT, PT, PT, UP0, 0x80, 0x8 ;  /* 0x000000000008781c */ /* 0x000fe20003f0f008 */
[----:B------:R-:W-:-:S04]  /*06b0*/  UISETP.NE.AND UP1, UPT, UR8, URZ, UPT ;  /* 0x000000ff0800728c */ /* 0x000fc8000bf25270 */
[----:B------:R-:W-:Y:S01]  /*06c0*/  @UP0 S2UR UR7, SR_CLOCKLO ;  /* 0x00000000000709c3 */ /* 0x000fe20000005000 */
[----:B------:R-:W-:-:S07]  /*06d0*/  NOP ;  /* 0x0000000000007918 */ /* 0x000fce0000000000 */
[----:B--2---:R-:W-:Y:S01]  /*06e0*/  @P0 STS [R6+UR5], R7 ;  /* 0x0000000706000988 */ /* 0x004fe20008000805 */
[----:B------:R-:W0:Y:S01]  /*06f0*/  @UP0 S2UR UR9, SR_CLOCKLO ;  /* 0x00000000000909c3 */ /* 0x000e220000005000 */
[----:B------:R-:W-:-:S07]  /*0700*/  NOP ;  /* 0x0000000000007918 */ /* 0x000fce0000000000 */
[----:B------:R-:W1:Y:S01]  /*0710*/  LDC R9, c[0x0][0x360] ;  /* 0x0000d800ff097b82 */ /* 0x000e620000000800 */
[----:B0-----:R-:W-:Y:S02]  /*0720*/  @UP0 UIADD3 UR7, UPT, UPT, -UR7, UR9, URZ ;  /* 0x0000000907070290 */ /* 0x001fe4000fffe1ff */
[----:B------:R-:W-:-:S04]  /*0730*/  UIADD3 UR4, UPT, UPT, UR4, 0x1, URZ ;  /* 0x0000000104047890 */ /* 0x000fc8000fffe0ff */
[----:B------:R-:W-:-:S05]  /*0740*/  MOV R3, UR7 ;  /* 0x0000000700037c02 */ /* 0x000fca0008000f00 */
[----:B------:R1:W-:Y:S02]  /*0750*/  @P0 STS [R6+UR6], R3 ;  /* 0x0000000306000988 */ /* 0x0003e40008000806 */
[----:B-1----:R-:W-:Y:S01]  /*0760*/  LEA R6, R9, R6, 0x2 ;  /* 0x0000000609067211 */ /* 0x002fe200078e10ff */
[----:B------:R-:W-:Y:S06]  /*0770*/  BRA.U UP1, `(.L_x_3) ;  /* 0xfffffffd01b87547 */ /* 0x000fec000b83ffff */
.L_x_2:
[----:B------:R-:W0:Y:S02]  /*0780*/  LDCU UR7, c[0x0][0x3a0] ;  /* 0x00007400ff0777ac */ /* 0x000e240008000800 */
[----:B0-----:R-:W-:-:S04]  /*0790*/  UIMAD UR7, UR7, 0x1800, UR13 ;  /* 0x00001800070778a4 */ /* 0x001fc8000f8e020d */
[----:B------:R-:W-:-:S09]  /*07a0*/  UISETP.GE.U32.AND UP0, UPT, UR7, 0x3, UPT ;  /* 0x000000030700788c */ /* 0x000fd2000bf06070 */
[----:B------:R-:W-:Y:S05]  /*07b0*/  BRA.U !UP0, `(.L_x_1) ;  /* 0x00000009080c7547 */ /* 0x000fea000b800000 */
[----:B------:R-:W-:Y:S02]  /*07c0*/  UIADD3 UR16, UPT, UPT, UR4, 0x3, URZ ;  /* 0x0000000304107890 */ /* 0x000fe4000fffe0ff */
[----:B------:R-:W-:Y:S01]  /*07d0*/  ISETP.LE.AND P1, PT, RZ, UR4, PT ;  /* 0x00000004ff007c0c */ /* 0x000fe2000bf23270 */
[----:B------:R-:W-:Y:S02]  /*07e0*/  UIADD3 UR17, UPT, UPT, UR4, 0x2, URZ ;  /* 0x0000000204117890 */ /* 0x000fe4000fffe0ff */
[----:B------:R-:W-:Y:S02]  /*07f0*/  UIMAD UR9, UR10, UR4, URZ ;  /* 0x000000040a0972a4 */ /* 0x000fe4000f8e02ff */
[----:B------:R-:W-:Y:S02]  /*0800*/  UIMAD UR7, UR16, UR10, URZ ;  /* 0x0000000a100772a4 */ /* 0x000fe4000f8e02ff */
[----:B------:R-:W-:Y:S02]  /*0810*/  UIMAD UR8, UR17, UR10, URZ ;  /* 0x0000000a110872a4 */ /* 0x000fe4000f8e02ff */
[----:B------:R-:W-:-:S02]  /*0820*/  UIADD3 UR10, UPT, UPT, UR9, UR10, URZ ;  /* 0x0000000a090a7290 */ /* 0x000fc4000fffe0ff */
[----:B------:R-:W-:Y:S02]  /*0830*/  ULEA UR20, UR9, UR6, 0x2 ;  /* 0x0000000609147291 */ /* 0x000fe4000f8e10ff */
[----:B------:R-:W-:Y:S02]  /*0840*/  ULEA UR12, UR9, UR5, 0x2 ;  /* 0x00000005090c7291 */ /* 0x000fe4000f8e10ff */
[----:B------:R-:W-:Y:S02]  /*0850*/  ULEA UR19, UR8, UR6, 0x2 ;  /* 0x0000000608137291 */ /* 0x000fe4000f8e10ff */
[----:B------:R-:W-:Y:S02]  /*0860*/  ULEA UR11, UR10, UR6, 0x2 ;  /* 0x000000060a0b7291 */ /* 0x000fe4000f8e10ff */
[----:B------:R-:W-:Y:S02]  /*0870*/  ULEA UR18, UR7, UR6, 0x2 ;  /* 0x0000000607127291 */ /* 0x000fe4000f8e10ff */
[----:B------:R-:W-:-:S02]  /*0880*/  ULEA UR9, UR7, UR5, 0x2 ;  /* 0x0000000507097291 */ /* 0x000fc4000f8e10ff */
[----:B------:R-:W-:Y:S02]  /*0890*/  ULEA UR8, UR8, UR5, 0x2 ;  /* 0x0000000508087291 */ /* 0x000fe4000f8e10ff */
[----:B------:R-:W-:Y:S01]  /*08a0*/  ULEA UR10, UR10, UR5, 0x2 ;  /* 0x000000050a0a7291 */ /* 0x000fe2000f8e10ff */
[----:B------:R-:W-:Y:S01]  /*08b0*/  @P1 CS2R.32 R8, SR_CLOCKLO ;  /* 0x0000000000081805 */ /* 0x000fe20000005000 */
[----:B------:R-:W0:Y:S02]  /*08c0*/  LDC.64 R2, c[0x0][0x380] ;  /* 0x0000e000ff027b82 */ /* 0x000e240000000a00 */
[----:B0-----:R-:W-:-:S05]  /*08d0*/  @P1 IMAD.WIDE.U32 R4, R7, 0x4, R2 ;  /* 0x0000000407041825 */ /* 0x001fca00078e0002 */
[----:B------:R-:W2:Y:S01]  /*08e0*/  @P1 LDG.E.CONSTANT R9, desc[UR14][R4.64] ;  /* 0x0000000e04091981 */ /* 0x000ea2000c1e9900 */
[----:B------:R-:W-:-:S05]  /*08f0*/  @P1 LEA R6, R0, UR12, 0x2 ;  /* 0x0000000c00061c11 */ /* 0x000fca000f8e10ff */
[----:B--2---:R0:W-:Y:S01]  /*0900*/  @P1 STS [R6], R9 ;  /* 0x0000000906001388 */ /* 0x0041e20000000800 */
[----:B------:R-:W-:Y:S01]  /*0910*/  @P1 CS2R.32 R11, SR_CLOCKLO ;  /* 0x00000000000b1805 */ /* 0x000fe20000005000 */
[----:B------:R-:W-:-:S05]  /*0920*/  @!P1 IMAD.WIDE.U32 R6, R7, 0x4, R2 ;  /* 0x0000000407069825 */ /* 0x000fca00078e0002 */
[----:B------:R-:W2:Y:S01]  /*0930*/  @!P1 LDG.E.CONSTANT R9, desc[UR14][R6.64] ;  /* 0x0000000e06099981 */ /* 0x000ea2000c1e9900 */
[----:B------:R-:W-:-:S04]  /*0940*/  UIADD3 UR6, UPT, UPT, UR4, 0x1, URZ ;  /* 0x0000000104067890 */ /* 0x000fc8000fffe0ff */
[----:B------:R-:W-:-:S06]  /*0950*/  UISETP.GT.AND UP1, UPT, UR6, -0x1, UPT ;  /* 0xffffffff0600788c */ /* 0x000fcc000bf24270 */
[----:B------:R-:W-:Y:S02]  /*0960*/  PLOP3.LUT P0, PT, PT, PT, UP1, 0x80, 0x8 ;  /* 0x000000000008781c */ /* 0x000fe40003f0f018 */
[----:B------:R-:W-:Y:S02]  /*0970*/  @P1 IADD3 R8, PT, PT, -R8, R11, RZ ;  /* 0x0000000b08081210 */ /* 0x000fe40007ffe1ff */
[----:B------:R-:W-:-:S09]  /*0980*/  @P1 LEA R11, R0, UR20, 0x2 ;  /* 0x00000014000b1c11 */ /* 0x000fd2000f8e10ff */
[----:B--2---:R-:W-:-:S05]  /*0990*/  @!P0 IMAD.WIDE.U32 R4, R9, 0x4, R2 ;  /* 0x0000000409048825 */ /* 0x004fca00078e0002 */
[----:B------:R-:W2:Y:S04]  /*09a0*/  @!P0 LDG.E.CONSTANT R13, desc[UR14][R4.64] ;  /* 0x0000000e040d8981 */ /* 0x000ea8000c1e9900 */
[----:B------:R-:W-:Y:S01]  /*09b0*/  @P1 STS [R11], R8 ;  /* 0x000000080b001388 */ /* 0x000fe20000000800 */
[----:B------:R-:W-:Y:S01]  /*09c0*/  @UP1 S2UR UR6, SR_CLOCKLO ;  /* 0x00000000000619c3 */ /* 0x000fe20000005000 */
[----:B------:R-:W-:Y:S01]  /*09d0*/  NOP ;  /* 0x0000000000007918 */ /* 0x000fe20000000000 */
[----:B------:R-:W-:-:S05]  /*09e0*/  @P0 IMAD.WIDE.U32 R4, R9, 0x4, R2 ;  /* 0x0000000409040825 */ /* 0x000fca00078e0002 */
[----:B------:R-:W3:Y:S01]  /*09f0*/  @P0 LDG.E.CONSTANT R13, desc[UR14][R4.64] ;  /* 0x0000000e040d0981 */ /* 0x000ee2000c1e9900 */
[----:B0-----:R-:W-:-:S05]  /*0a00*/  @P0 LEA R6, R0, UR10, 0x2 ;  /* 0x0000000a00060c11 */ /* 0x001fca000f8e10ff */
[----:B---3--:R0:W-:Y:S01]  /*0a10*/  @P0 STS [R6], R13 ;  /* 0x0000000d06000388 */ /* 0x0081e20000000800 */
[----:B------:R-:W1:Y:S01]  /*0a20*/  @UP1 S2UR UR7, SR_CLOCKLO ;  /* 0x00000000000719c3 */ /* 0x000e620000005000 */
[----:B------:R-:W-:Y:S01]  /*0a30*/  NOP ;  /* 0x0000000000007918 */ /* 0x000fe20000000000 */
[----:B------:R-:W-:-:S06]  /*0a40*/  UISETP.GT.AND UP0, UPT, UR17, -0x1, UPT ;  /* 0xffffffff1100788c */ /* 0x000fcc000bf04270 */
[----:B------:R-:W-:-:S13]  /*0a50*/  PLOP3.LUT P1, PT, PT, PT, UP0, 0x80, 0x8 ;  /* 0x000000000008781c */ /* 0x000fda0003f2f008 */
[----:B--2---:R-:W-:-:S05]  /*0a60*/  @!P1 IMAD.WIDE.U32 R4, R13, 0x4, R2 ;  /* 0x000000040d049825 */ /* 0x004fca00078e0002 */
[----:B------:R-:W2:Y:S01]  /*0a70*/  @!P1 LDG.E.CONSTANT R7, desc[UR14][R4.64] ;  /* 0x0000000e04079981 */ /* 0x000ea2000c1e9900 */
[----:B-1----:R-:W-:Y:S01]  /*0a80*/  @UP1 UIADD3 UR6, UPT, UPT, -UR6, UR7, URZ ;  /* 0x0000000706061290 */ /* 0x002fe2000fffe1ff */
[----:B0-----:R-:W-:-:S05]  /*0a90*/  @P0 LEA R6, R0, UR11, 0x2 ;  /* 0x0000000b00060c11 */ /* 0x001fca000f8e10ff */
[----:B------:R-:W-:-:S05]  /*0aa0*/  IMAD.U32 R9, RZ, RZ, UR6 ;  /* 0x00000006ff097e24 */ /* 0x000fca000f8e00ff */
[----:B------:R0:W-:Y:S01]  /*0ab0*/  @P0 STS [R6], R9 ;  /* 0x0000000906000388 */ /* 0x0001e20000000800 */
        /* <DEDUP_REMOVED lines=11> */
[----:B------:R2:W5:Y:S01]  /*0b70*/  @!P0 LDG.E.CONSTANT R9, desc[UR14][R4.64] ;  /* 0x0000000e04098981 */ /* 0x000562000c1e9900 */
[----:B-1----:R-:W-:Y:S01]  /*0b80*/  @UP0 UIADD3 UR6, UPT, UPT, -UR6, UR7, URZ ;  /* 0x0000000706060290 */ /* 0x002fe2000fffe1ff */
[----:B0-----:R-:W-:-:S05]  /*0b90*/  @P1 LEA R6, R0, UR19, 0x2 ;  /* 0x0000001300061c11 */ /* 0x001fca000f8e10ff */
[----:B------:R-:W-:-:S05]  /*0ba0*/  MOV R11, UR6 ;  /* 0x00000006000b7c02 */ /* 0x000fca0008000f00 */
[----:B------:R2:W-:Y:S01]  /*0bb0*/  @P1 STS [R6], R11 ;  /* 0x0000000b06001388 */ /* 0x0005e20000000800 */
[----:B------:R-:W-:Y:S01]  /*0bc0*/  @UP1 S2UR UR6, SR_CLOCKLO ;  /* 0x00000000000619c3 */ /* 0x000fe20000005000 */
[----:B------:R-:W-:Y:S01]  /*0bd0*/  NOP ;  /* 0x0000000000007918 */ /* 0x000fe20000000000 */
[----:B------:R-:W-:-:S05]  /*0be0*/  @P0 IMAD.WIDE.U32 R2, R7, 0x4, R2 ;  /* 0x0000000407020825 */ /* 0x000fca00078e0002 */
[----:B------:R-:W3:Y:S01]  /*0bf0*/  @P0 LDG.E.CONSTANT R9, desc[UR14][R2.64] ;  /* 0x0000000e02090981 */ /* 0x000ee2000c1e9900 */
[----:B------:R-:W-:-:S05]  /*0c00*/  @P0 LEA R4, R0, UR9, 0x2 ;  /* 0x0000000900040c11 */ /* 0x000fca000f8e10ff */
[----:B---3--:R2:W-:Y:S01]  /*0c10*/  @P0 STS [R4], R9 ;  /* 0x0000000904000388 */ /* 0x0085e20000000800 */
[----:B------:R-:W0:Y:S01]  /*0c20*/  @UP1 S2UR UR7, SR_CLOCKLO ;  /* 0x00000000000719c3 */ /* 0x000e220000005000 */
[----:B------:R-:W-:Y:S01]  /*0c30*/  NOP ;  /* 0x0000000000007918 */ /* 0x000fe20000000000 */
[----:B0-----:R-:W-:Y:S01]  /*0c40*/  @UP1 UIADD3 UR6, UPT, UPT, -UR6, UR7, URZ ;  /* 0x0000000706061290 */ /* 0x001fe2000fffe1ff */
[----:B------:R-:W-:Y:S01]  /*0c50*/  @P0 LEA R2, R0, UR18, 0x2 ;  /* 0x0000001200020c11 */ /* 0x000fe2000f8e10ff */
[----:B------:R-:W-:-:S04]  /*0c60*/  UISETP.NE.AND UP0, UPT, UR16, UR13, UPT ;  /* 0x0000000d1000728c */ /* 0x000fc8000bf05270 */
[----:B------:R-:W-:-:S05]  /*0c70*/  MOV R3, UR6 ;  /* 0x0000000600037c02 */ /* 0x000fca0008000f00 */
[----:B------:R2:W-:Y:S01]  /*0c80*/  @P0 STS [R2], R3 ;  /* 0x0000000302000388 */ /* 0x0005e20000000800 */
[----:B------:R-:W-:Y:S05]  /*0c90*/  BRA.U !UP0, `(.L_x_1) ;  /* 0x0000000108d47547 */ /* 0x000fea000b800000 */
[----:B------:R-:W0:Y:S01]  /*0ca0*/  LDC R7, c[0x0][0x360] ;  /* 0x0000d800ff077b82 */ /* 0x000e220000000800 */
[----:B------:R-:W-:-:S06]  /*0cb0*/  UIADD3 UR4, UPT, UPT, UR4, 0x4, URZ ;  /* 0x0000000404047890 */ /* 0x000fcc000fffe0ff */
[----:B--2---:R-:W-:Y:S01]  /*0cc0*/  MOV R5, UR4 ;  /* 0x0000000400057c02 */ /* 0x004fe20008000f00 */
[----:B------:R-:W1:Y:S01]  /*0cd0*/  LDC.64 R2, c[0x0][0x380] ;  /* 0x0000e000ff027b82 */ /* 0x000e620000000a00 */
[----:B0-----:R-:W-:-:S04]  /*0ce0*/  LEA R4, R7, R0, 0x2 ;  /* 0x0000000007047211 */ /* 0x001fc800078e10ff */
[----:B------:R-:W-:-:S07]  /*0cf0*/  SHF.L.U32 R4, R4, 0x2, RZ ;  /* 0x0000000204047819 */ /* 0x000fce00000006ff */
.L_x_4:
[----:B------:R-:W-:-:S13]  /*0d00*/  ISETP.GE.AND P1, PT, R5, RZ, PT ;  /* 0x000000ff0500720c */ /* 0x000fda0003f26270 */
[----:B------:R-:W-:Y:S01]  /*0d10*/  @P1 CS2R.32 R12, SR_CLOCKLO ;  /* 0x00000000000c1805 */ /* 0x000fe20000005000 */
[----:B-1---5:R-:W-:-:S05]  /*0d20*/  @P1 IMAD.WIDE.U32 R10, R9, 0x4, R2 ;  /* 0x00000004090a1825 */ /* 0x022fca00078e0002 */
[----:B------:R-:W2:Y:S04]  /*0d30*/  @P1 LDG.E.CONSTANT R15, desc[UR14][R10.64] ;  /* 0x0000000e0a0f1981 */ /* 0x000ea8000c1e9900 */
[----:B--2---:R-:W-:Y:S01]  /*0d40*/  @P1 STS [R4+UR12], R15 ;  /* 0x0000000f04001988 */ /* 0x004fe2000800080c */
[----:B------:R-:W-:Y:S01]  /*0d50*/  @P1 CS2R.32 R13, SR_CLOCKLO ;  /* 0x00000000000d1805 */ /* 0x000fe20000005000 */
[----:B------:R-:W-:-:S05]  /*0d60*/  @!P1 IMAD.WIDE.U32 R10, R9, 0x4, R2 ;  /* 0x00000004090a9825 */ /* 0x000fca00078e0002 */
[----:B------:R-:W2:Y:S01]  /*0d70*/  @!P1 LDG.E.CONSTANT R15, desc[UR14][R10.64] ;  /* 0x0000000e0a0f9981 */ /* 0x000ea2000c1e9900 */
[----:B------:R-:W-:-:S05]  /*0d80*/  VIADD R6, R5, 0x1 ;  /* 0x0000000105067836 */ /* 0x000fca0000000000 */
[----:B------:R-:W-:Y:S02]  /*0d90*/  ISETP.GT.AND P0, PT, R6, -0x1, PT ;  /* 0xffffffff0600780c */ /* 0x000fe40003f04270 */
[----:B------:R-:W-:-:S05]  /*0da0*/  @P1 IADD3 R13, PT, PT, -R12, R13, RZ ;  /* 0x0000000d0c0d1210 */ /* 0x000fca0007ffe1ff */
[----:B------:R0:W-:Y:S06]  /*0db0*/  @P1 STS [R4+UR20], R13 ;  /* 0x0000000d04001988 */ /* 0x0001ec0008000814 */
[----:B--2---:R-:W-:-:S05]  /*0dc0*/  @!P0 IMAD.WIDE.U32 R8, R15, 0x4, R2 ;  /* 0x000000040f088825 */ /* 0x004fca00078e0002 */
[----:B------:R1:W2:Y:S01]  /*0dd0*/  @!P0 LDG.E.CONSTANT R17, desc[UR14][R8.64] ;  /* 0x0000000e08118981 */ /* 0x0002a2000c1e9900 */
[----:B------:R-:W-:Y:S01]  /*0de0*/  @P0 CS2R.32 R6, SR_CLOCKLO ;  /* 0x0000000000060805 */ /* 0x000fe20000005000 */
[----:B------:R-:W-:-:S05]  /*0df0*/  @P0 IMAD.WIDE.U32 R8, R15, 0x4, R2 ;  /* 0x000000040f080825 */ /* 0x000fca00078e0002 */
[----:B------:R-:W3:Y:S04]  /*0e00*/  @P0 LDG.E.CONSTANT R17, desc[UR14][R8.64] ;  /* 0x0000000e08110981 */ /* 0x000ee8000c1e9900 */
[----:B---3--:R-:W-:Y:S01]  /*0e10*/  @P0 STS [R4+UR10], R17 ;  /* 0x0000001104000988 */ /* 0x008fe2000800080a */
[----:B------:R-:W-:Y:S02]  /*0e20*/  @P0 CS2R.32 R11, SR_CLOCKLO ;  /* 0x00000000000b0805 */ /* 0x000fe40000005000 */
[----:B-1----:R-:W-:-:S04]  /*0e30*/  IADD3 R8, PT, PT, R5, 0x2, RZ ;  /* 0x0000000205087810 */ /* 0x002fc80007ffe0ff */
[----:B------:R-:W-:-:S13]  /*0e40*/  ISETP.GT.AND P1, PT, R8, -0x1, PT ;  /* 0xffffffff0800780c */ /* 0x000fda0003f24270 */
[----:B--2---:R-:W-:-:S05]  /*0e50*/  @!P1 IMAD.WIDE.U32 R8, R17, 0x4, R2 ;  /* 0x0000000411089825 */ /* 0x004fca00078e0002 */
[----:B0-----:R-:W2:Y:S01]  /*0e60*/  @!P1 LDG.E.CONSTANT R13, desc[UR14][R8.64] ;  /* 0x0000000e080d9981 */ /* 0x001ea2000c1e9900 */
[----:B------:R-:W-:-:S05]  /*0e70*/  @P0 IADD3 R11, PT, PT, -R6, R11, RZ ;  /* 0x0000000b060b0210 */ /* 0x000fca0007ffe1ff */
[----:B------:R0:W-:Y:S01]  /*0e80*/  @P0 STS [R4+UR11], R11 ;  /* 0x0000000b04000988 */ /* 0x0001e2000800080b */
[----:B------:R-:W-:Y:S01]  /*0e90*/  @P1 CS2R.32 R6, SR_CLOCKLO ;  /* 0x0000000000061805 */ /* 0x000fe20000005000 */
[----:B------:R-:W-:-:S05]  /*0ea0*/  @P1 IMAD.WIDE.U32 R8, R17, 0x4, R2 ;  /* 0x0000000411081825 */ /* 0x000fca00078e0002 */
[----:B------:R-:W3:Y:S04]  /*0eb0*/  @P1 LDG.E.CONSTANT R13, desc[UR14][R8.64] ;  /* 0x0000000e080d1981 */ /* 0x000ee8000c1e9900 */
[----:B---3--:R-:W-:Y:S01]  /*0ec0*/  @P1 STS [R4+UR8], R13 ;  /* 0x0000000d04001988 */ /* 0x008fe20008000808 */
[----:B0-----:R-:W-:Y:S02]  /*0ed0*/  @P1 CS2R.32 R11, SR_CLOCKLO ;  /* 0x00000000000b1805 */ /* 0x001fe40000005000 */
[----:B------:R-:W-:-:S04]  /*0ee0*/  IADD3 R12, PT, PT, R5, 0x3, RZ ;  /* 0x00000003050c7810 */ /* 0x000fc80007ffe0ff */
[----:B------:R-:W-:-:S13]  /*0ef0*/  ISETP.GT.AND P0, PT, R12, -0x1, PT ;  /* 0xffffffff0c00780c */ /* 0x000fda0003f04270 */
[----:B--2---:R-:W-:-:S06]  /*0f00*/  @!P0 IMAD.WIDE.U32 R8, R13, 0x4, R2 ;  /* 0x000000040d088825 */ /* 0x004fcc00078e0002 */
[----:B------:R0:W5:Y:S01]  /*0f10*/  @!P0 LDG.E.CONSTANT R9, desc[UR14][R8.64] ;  /* 0x0000000e08098981 */ /* 0x000162000c1e9900 */
[----:B------:R-:W-:-:S05]  /*0f20*/  @P1 IADD3 R11, PT, PT, -R6, R11, RZ ;  /* 0x0000000b060b1210 */ /* 0x000fca0007ffe1ff */
[----:B------:R1:W-:Y:S01]  /*0f30*/  @P1 STS [R4+UR19], R11 ;  /* 0x0000000b04001988 */ /* 0x0003e20008000813 */
[----:B------:R-:W-:Y:S01]  /*0f40*/  @P0 CS2R.32 R6, SR_CLOCKLO ;  /* 0x0000000000060805 */ /* 0x000fe20000005000 */
[----:B-1----:R-:W-:-:S05]  /*0f50*/  @P0 IMAD.WIDE.U32 R10, R13, 0x4, R2 ;  /* 0x000000040d0a0825 */ /* 0x002fca00078e0002 */
[----:B------:R-:W2:Y:S04]  /*0f60*/  @P0 LDG.E.CONSTANT R9, desc[UR14][R10.64] ;  /* 0x0000000e0a090981 */ /* 0x000ea8000c1e9900 */
[----:B--2---:R-:W-:Y:S01]  /*0f70*/  @P0 STS [R4+UR9], R9 ;  /* 0x0000000904000988 */ /* 0x004fe20008000809 */
[----:B------:R-:W-:-:S05]  /*0f80*/  @P0 CS2R.32 R11, SR_CLOCKLO ;  /* 0x00000000000b0805 */ /* 0x000fca0000005000 */
[----:B------:R-:W-:Y:S01]  /*0f90*/  @P0 IMAD.IADD R11, R11, 0x1, -R6 ;  /* 0x000000010b0b0824 */ /* 0x000fe200078e0a06 */
[----:B------:R-:W-:-:S04]  /*0fa0*/  IADD3 R5, PT, PT, R5, 0x4, RZ ;  /* 0x0000000405057810 */ /* 0x000fc80007ffe0ff */
[----:B------:R1:W-:Y:S01]  /*0fb0*/  @P0 STS [R4+UR18], R11 ;  /* 0x0000000b04000988 */ /* 0x0003e20008000812 */
[----:B------:R-:W-:Y:S02]  /*0fc0*/  ISETP.NE.AND P0, PT, R12, UR13, PT ;  /* 0x0000000d0c007c0c */ /* 0x000fe4000bf05270 */
[----:B-1----:R-:W-:-:S11]  /*0fd0*/  LEA R4, R7, R4, 0x4 ;  /* 0x0000000407047211 */ /* 0x002fd600078e20ff */
[----:B0-----:R-:W-:Y:S05]  /*0fe0*/  @P0 BRA `(.L_x_4) ;  /* 0xfffffffc00440947 */ /* 0x001fea000383ffff */
.L_x_1:
[----:B--2---:R-:W0:Y:S01]  /*0ff0*/  LDC R3, c[0x0][0x360] ;  /* 0x0000d800ff037b82 */ /* 0x004e220000000800 */
[----:B------:R-:W-:Y:S01]  /*1000*/  UMOV UR4, 0x400 ;  /* 0x0000040000047882 */ /* 0x000fe20000000000 */
[----:B-1----:R-:W-:Y:S01]  /*1010*/  SHF.L.U32 R2, R0, 0x2, RZ ;  /* 0x0000000200027819 */ /* 0x002fe200000006ff */
[----:B------:R-:W-:-:S05]  /*1020*/  UMOV UR7, 0x1800 ;  /* 0x0000180000077882 */ /* 0x000fca0000000000 */
[----:B------:R-:W1:Y:S08]  /*1030*/  S2UR UR6, SR_CgaCtaId ;  /* 0x00000000000679c3 */ /* 0x000e700000008800 */
[----:B------:R-:W2:Y:S08]  /*1040*/  LDC.64 R14, c[0x0][0x398] ;  /* 0x0000e600ff0e7b82 */ /* 0x000eb00000000a00 */
[----:B------:R-:W3:Y:S01]  /*1050*/  LDC.64 R12, c[0x0][0x390] ;  /* 0x0000e400ff0c7b82 */ /* 0x000ee20000000a00 */
[CC--:B0-----:R-:W-:Y:S01]  /*1060*/  IADD3 R5, PT, PT, R3.reuse, R0.reuse, RZ ;  /* 0x0000000003057210 */ /* 0x0c1fe20007ffe0ff */
[C-C-:B------:R-:W-:Y:S01]  /*1070*/  IMAD R7, R3.reuse, 0x3, R0.reuse ;  /* 0x0000000303077824 */ /* 0x140fe200078e0200 */
[C---:B------:R-:W-:Y:S01]  /*1080*/  LEA R6, R3.reuse, R0, 0x1 ;  /* 0x0000000003067211 */ /* 0x040fe200078e08ff */
[----:B------:R-:W-:-:S02]  /*1090*/  IMAD R8, R3, 0x4, R0 ;  /* 0x0000000403087824 */ /* 0x000fc400078e0200 */
[C-C-:B-----5:R-:W-:Y:S02]  /*10a0*/  IMAD R9, R3.reuse, 0x5, R0.reuse ;  /* 0x0000000503097824 */ /* 0x160fe400078e0200 */
[C-C-:B------:R-:W-:Y:S01]  /*10b0*/  IMAD R10, R3.reuse, 0x6, R0.reuse ;  /* 0x00000006030a7824 */ /* 0x140fe200078e0200 */
[----:B-1----:R-:W-:Y:S01]  /*10c0*/  ULEA UR6, UR6, UR4, 0x18 ;  /* 0x0000000406067291 */ /* 0x002fe2000f8ec0ff */
[----:B------:R-:W-:Y:S02]  /*10d0*/  IMAD R4, R3, 0x7, R0 ;  /* 0x0000000703047824 */ /* 0x000fe400078e0200 */
[----:B------:R-:W-:-:S09]  /*10e0*/  UMOV UR4, URZ ;  /* 0x000000ff00047c82 */ /* 0x000fd20008000000 */
.L_x_5:
[----:B0-----:R-:W0:Y:S01]  /*10f0*/  LDS R17, [R2+UR5] ;  /* 0x0000000502117984 */ /* 0x001e220008000800 */
[----:B------:R-:W-:Y:S01]  /*1100*/  IADD3 R16, PT, PT, R2, UR5, RZ ;  /* 0x0000000502107c10 */ /* 0x000fe2000fffe0ff */
[C---:B--2---:R-:W-:Y:S01]  /*1110*/  IMAD.WIDE.U32 R22, R0.reuse, 0x4, R14 ;  /* 0x0000000400167825 */ /* 0x044fe200078e000e */
[----:B------:R-:W-:Y:S01]  /*1120*/  UIADD3 UR7, UP0, UPT, UR7, -0x20, URZ ;  /* 0xffffffe007077890 */ /* 0x000fe2000ff1e0ff */
[----:B------:R1:W2:Y:S01]  /*1130*/  LDS R25, [R2+UR6] ;  /* 0x0000000602197984 */ /* 0x0002a20008000800 */
[C---:B------:R-:W-:Y:S01]  /*1140*/  LEA R20, R3.reuse, R16, 0x2 ;  /* 0x0000001003147211 */ /* 0x040fe200078e10ff */
[----:B---3--:R-:W-:Y:S01]  /*1150*/  IMAD.WIDE.U32 R18, R0, 0x4, R12 ;  /* 0x0000000400127825 */ /* 0x008fe200078e000c */
[----:B------:R-:W-:Y:S01]  /*1160*/  IADD3 R16, PT, PT, R2, UR6, RZ ;  /* 0x0000000602107c10 */ /* 0x000fe2000fffe0ff */
[----:B------:R-:W-:Y:S01]  /*1170*/  UIADD3.X UR4, UPT, UPT, UR4, -0x1, URZ, UP0, !UPT ;  /* 0xffffffff04047890 */ /* 0x000fe200087fe4ff */
[C---:B------:R-:W-:Y:S01]  /*1180*/  LEA R27, R3.reuse, R20, 0x2 ;  /* 0x00000014031b7211 */ /* 0x040fe200078e10ff */
[----:B------:R3:W4:Y:S01]  /*1190*/  LDS R21, [R20] ;  /* 0x0000000014157984 */ /* 0x0007220000000800 */
[C---:B------:R-:W-:Y:S01]  /*11a0*/  LEA R28, R3.reuse, R16, 0x2 ;  /* 0x00000010031c7211 */ /* 0x040fe200078e10ff */
[----:B------:R-:W-:Y:S01]  /*11b0*/  UISETP.NE.U32.AND UP0, UPT, UR7, URZ, UPT ;  /* 0x000000ff0700728c */ /* 0x000fe2000bf05070 */
[C---:B------:R-:W-:Y:S01]  /*11c0*/  LEA R24, R3.reuse, R27, 0x2 ;  /* 0x0000001b03187211 */ /* 0x040fe200078e10ff */
[----:B------:R-:W-:Y:S01]  /*11d0*/  LDS R26, [R27] ;  /* 0x000000001b1a7984 */ /* 0x000fe20000000800 */
[----:B-1----:R-:W-:Y:S01]  /*11e0*/  LEA R2, R3, R2, 0x5 ;  /* 0x0000000203027211 */ /* 0x002fe200078e28ff */
[----:B------:R-:W-:-:S02]  /*11f0*/  UISETP.NE.AND.EX UP0, UPT, UR4, URZ, UPT, UP0 ;  /* 0x000000ff0400728c */ /* 0x000fc4000bf05300 */
[----:B------:R1:W5:Y:S01]  /*1200*/  LDS R16, [R28] ;  /* 0x000000001c107984 */ /* 0x0003620000000800 */
[----:B---3--:R-:W-:-:S05]  /*1210*/  IMAD R20, R3, 0x4, R28 ;  /* 0x0000000403147824 */ /* 0x008fca00078e021c */
[----:B------:R-:W3:Y:S01]  /*1220*/  LDS R11, [R20] ;  /* 0x00000000140b7984 */ /* 0x000ee20000000800 */
[----:B-1----:R-:W-:-:S03]  /*1230*/  IMAD.WIDE.U32 R28, R5, 0x4, R14 ;  /* 0x00000004051c7825 */ /* 0x002fc600078e000e */
[----:B0-----:R0:W-:Y:S04]  /*1240*/  STG.E desc[UR14][R22.64], R17 ;  /* 0x0000001116007986 */ /* 0x0011e8000c10190e */
[----:B------:R1:W3:Y:S04]  /*1250*/  LDS R17, [R24] ;  /* 0x0000000018117984 */ /* 0x0002e80000000800 */
[----:B--2---:R2:W-:Y:S01]  /*1260*/  STG.E desc[UR14][R18.64], R25 ;  /* 0x0000001912007986 */ /* 0x0045e2000c10190e */
[----:B0-----:R-:W-:-:S03]  /*1270*/  LEA R22, R3, R20, 0x2 ;  /* 0x0000001403167211 */ /* 0x001fc600078e10ff */
[----:B----4-:R0:W-:Y:S01]  /*1280*/  STG.E desc[UR14][R28.64], R21 ;  /* 0x000000151c007986 */ /* 0x0101e2000c10190e */
[----:B-1----:R-:W-:-:S03]  /*1290*/  LEA R24, R3, R24, 0x2 ;  /* 0x0000001803187211 */ /* 0x002fc600078e10ff */
[----:B------:R1:W4:Y:S01]  /*12a0*/  LDS R25, [R22] ;  /* 0x0000000016197984 */ /* 0x0003220000000800 */
[----:B--2---:R-:W-:-:S03]  /*12b0*/  IMAD.WIDE.U32 R18, R6, 0x4, R14 ;  /* 0x0000000406127825 */ /* 0x004fc600078e000e */
[----:B------:R-:W2:Y:S01]  /*12c0*/  LDS R27, [R24] ;  /* 0x00000000181b7984 */ /* 0x000ea20000000800 */
[----:B0-----:R-:W-:Y:S01]  /*12d0*/  IMAD.WIDE.U32 R20, R5, 0x4, R12 ;  /* 0x0000000405147825 */ /* 0x001fe200078e000c */
[----:B-1----:R-:W-:-:S03]  /*12e0*/  LEA R22, R3, R22, 0x2 ;  /* 0x0000001603167211 */ /* 0x002fc600078e10ff */
[----:B------:R-:W-:Y:S01]  /*12f0*/  IMAD.WIDE.U32 R28, R6, 0x4, R12 ;  /* 0x00000004061c7825 */ /* 0x000fe200078e000c */
[----:B-----5:R0:W-:Y:S04]  /*1300*/  STG.E desc[UR14][R20.64], R16 ;  /* 0x0000001014007986 */ /* 0x0201e8000c10190e */
[----:B------:R-:W1:Y:S04]  /*1310*/  LDS R23, [R22] ;  /* 0x0000000016177984 */ /* 0x000e680000000800 */
[----:B------:R5:W-:Y:S01]  /*1320*/  STG.E desc[UR14][R18.64], R26 ;  /* 0x0000001a12007986 */ /* 0x000be2000c10190e */
[C---:B0-----:R-:W-:Y:S01]  /*1330*/  LEA R20, R3.reuse, R24, 0x2 ;  /* 0x0000001803147211 */ /* 0x041fe200078e10ff */
[----:B------:R-:W-:-:S02]  /*1340*/  IMAD R16, R3, 0x4, R22 ;  /* 0x0000000403107824 */ /* 0x000fc400078e0216 */
[----:B---3--:R-:W-:Y:S04]  /*1350*/  STG.E desc[UR14][R28.64], R11 ;  /* 0x0000000b1c007986 */ /* 0x008fe8000c10190e */
[----:B------:R0:W3:Y:S01]  /*1360*/  LDS R22, [R20] ;  /* 0x0000000014167984 */ /* 0x0000e20000000800 */
[----:B-----5:R-:W-:-:S03]  /*1370*/  LEA R18, R3, R20, 0x2 ;  /* 0x0000001403127211 */ /* 0x020fc600078e10ff */
[----:B------:R-:W5:Y:S01]  /*1380*/  LDS R24, [R16] ;  /* 0x0000000010187984 */ /* 0x000f620000000800 */
[----:B0-----:R-:W-:-:S03]  /*1390*/  IMAD.WIDE.U32 R20, R7, 0x4, R14 ;  /* 0x0000000407147825 */ /* 0x001fc600078e000e */
[----:B------:R-:W0:Y:S01]  /*13a0*/  LDS R11, [R18] ;  /* 0x00000000120b7984 */ /* 0x000e220000000800 */
[----:B------:R-:W-:-:S03]  /*13b0*/  LEA R28, R3, R16, 0x2 ;  /* 0x00000010031c7211 */ /* 0x000fc600078e10ff */
[----:B------:R4:W-:Y:S04]  /*13c0*/  STG.E desc[UR14][R20.64], R17 ;  /* 0x0000001114007986 */ /* 0x0009e8000c10190e */
[----:B------:R-:W0:Y:S01]  /*13d0*/  LDS R26, [R28] ;  /* 0x000000001c1a7984 */ /* 0x000e220000000800 */
[----:B----4-:R-:W-:Y:S01]  /*13e0*/  IMAD.WIDE.U32 R16, R7, 0x4, R12 ;  /* 0x0000000407107825 */ /* 0x010fe200078e000c */
[----:B------:R-:W-:-:S03]  /*13f0*/  LEA R20, R3, R18, 0x2 ;  /* 0x0000001203147211 */ /* 0x000fc600078e10ff */
[C---:B------:R-:W-:Y:S01]  /*1400*/  IMAD.WIDE.U32 R18, R8.reuse, 0x4, R14 ;  /* 0x0000000408127825 */ /* 0x040fe200078e000e */
[----:B------:R4:W-:Y:S04]  /*1410*/  STG.E desc[UR14][R16.64], R25 ;  /* 0x0000001910007986 */ /* 0x0009e8000c10190e */
[----:B------:R1:W0:Y:S04]  /*1420*/  LDS R25, [R20] ;  /* 0x0000000014197984 */ /* 0x0002280000000800 */
[----:B--2---:R2:W-:Y:S01]  /*1430*/  STG.E desc[UR14][R18.64], R27 ;  /* 0x0000001b12007986 */ /* 0x0045e2000c10190e */
[----:B----4-:R-:W-:Y:S01]  /*1440*/  LEA R16, R3, R28, 0x2 ;  /* 0x0000001c03107211 */ /* 0x010fe200078e10ff */
[----:B------:R-:W-:-:S04]  /*1450*/  IMAD.WIDE.U32 R28, R8, 0x4, R12 ;  /* 0x00000004081c7825 */ /* 0x000fc800078e000c */
[----:B------:R4:W0:Y:S01]  /*1460*/  LDS R27, [R16] ;  /* 0x00000000101b7984 */ /* 0x0008220000000800 */
[----:B-1----:R-:W-:-:S03]  /*1470*/  IMAD.WIDE.U32 R20, R9, 0x4, R14 ;  /* 0x0000000409147825 */ /* 0x002fc600078e000e */
[----:B------:R-:W-:Y:S01]  /*1480*/  STG.E desc[UR14][R28.64], R23 ;  /* 0x000000171c007986 */ /* 0x000fe2000c10190e */
[----:B--2---:R-:W-:-:S03]  /*1490*/  IMAD.WIDE.U32 R18, R10, 0x4, R14 ;  /* 0x000000040a127825 */ /* 0x004fc600078e000e */
[----:B------:R-:W1:Y:S01]  /*14a0*/  LDS R23, [R2+UR5] ;  /* 0x0000000502177984 */ /* 0x000e620008000800 */
[----:B----4-:R-:W-:-:S03]  /*14b0*/  IMAD.WIDE.U32 R16, R9, 0x4, R12 ;  /* 0x0000000409107825 */ /* 0x010fc600078e000c */
[----:B---3--:R2:W-:Y:S04]  /*14c0*/  STG.E desc[UR14][R20.64], R22 ;  /* 0x0000001614007986 */ /* 0x0085e8000c10190e */
[----:B-----5:R3:W-:Y:S04]  /*14d0*/  STG.E desc[UR14][R16.64], R24 ;  /* 0x0000001810007986 */ /* 0x0207e8000c10190e */
[----:B------:R4:W5:Y:S01]  /*14e0*/  LDS R21, [R2+UR6] ;  /* 0x0000000602157984 */ /* 0x0009620008000800 */
[----:B--2---:R-:W-:-:S03]  /*14f0*/  VIADD R22, R2, UR5 ;  /* 0x0000000502167c36 */ /* 0x004fc60008000000 */
[----:B0-----:R0:W-:Y:S01]  /*1500*/  STG.E desc[UR14][R18.64], R11 ;  /* 0x0000000b12007986 */ /* 0x0011e2000c10190e */
[----:B---3--:R-:W-:Y:S01]  /*1510*/  IADD3 R24, PT, PT, R2, UR6, RZ ;  /* 0x0000000602187c10 */ /* 0x008fe2000fffe0ff */
[--C-:B------:R-:W-:Y:S01]  /*1520*/  IMAD.WIDE.U32 R16, R4, 0x4, R14.reuse ;  /* 0x0000000404107825 */ /* 0x100fe200078e000e */
[C---:B------:R-:W-:Y:S02]  /*1530*/  LEA R22, R3.reuse, R22, 0x2 ;  /* 0x0000001603167211 */ /* 0x040fe400078e10ff */
[C---:B------:R-:W-:Y:S01]  /*1540*/  LEA R24, R3.reuse, R24, 0x2 ;  /* 0x0000001803187211 */ /* 0x040fe200078e10ff */
[C---:B------:R-:W-:Y:S01]  /*1550*/  IMAD.WIDE.U32 R14, R3.reuse, 0x20, R14 ;  /* 0x00000020030e7825 */ /* 0x040fe200078e000e */
[C---:B----4-:R-:W-:Y:S01]  /*1560*/  LEA R2, R3.reuse, R2, 0x5 ;  /* 0x0000000203027211 */ /* 0x050fe200078e28ff */
[----:B------:R2:W3:Y:S01]  /*1570*/  LDS R29, [R22] ;  /* 0x00000000161d7984 */ /* 0x0004e20000000800 */
[----:B------:R-:W-:Y:S01]  /*1580*/  LEA R20, R3, R24, 0x2 ;  /* 0x0000001803147211 */ /* 0x000fe200078e10ff */
[----:B0-----:R-:W-:-:S02]  /*1590*/  IMAD.WIDE.U32 R18, R10, 0x4, R12 ;  /* 0x000000040a127825 */ /* 0x001fc400078e000c */
[----:B------:R-:W0:Y:S01]  /*15a0*/  LDS R11, [R24] ;  /* 0x00000000180b7984 */ /* 0x000e220000000800 */
[----:B--2---:R-:W-:-:S03]  /*15b0*/  LEA R22, R3, R22, 0x2 ;  /* 0x0000001603167211 */ /* 0x004fc600078e10ff */
[----:B------:R2:W-:Y:S04]  /*15c0*/  STG.E desc[UR14][R18.64], R26 ;  /* 0x0000001a12007986 */ /* 0x0005e8000c10190e */
[----:B------:R4:W-:Y:S04]  /*15d0*/  STG.E desc[UR14][R16.64], R25 ;  /* 0x0000001910007986 */ /* 0x0009e8000c10190e */
[----:B------:R-:W0:Y:S01]  /*15e0*/  LDS R25, [R22] ;  /* 0x0000000016197984 */ /* 0x000e220000000800 */
[----:B--2---:R-:W-:-:S03]  /*15f0*/  IMAD.WIDE.U32 R18, R0, 0x4, R14 ;  /* 0x0000000400127825 */ /* 0x004fc600078e000e */
[----:B------:R-:W2:Y:S01]  /*1600*/  LDS R28, [R20] ;  /* 0x00000000141c7984 */ /* 0x000ea20000000800 */
[----:B----4-:R-:W-:-:S04]  /*1610*/  IMAD.WIDE.U32 R16, R4, 0x4, R12 ;  /* 0x0000000404107825 */ /* 0x010fc800078e000c */
[C---:B------:R-:W-:Y:S01]  /*1620*/  IMAD R26, R3.reuse, 0x4, R22 ;  /* 0x00000004031a7824 */ /* 0x040fe200078e0216 */
[----:B------:R4:W-:Y:S01]  /*1630*/  STG.E desc[UR14][R16.64], R27 ;  /* 0x0000001b10007986 */ /* 0x0009e2000c10190e */
[----:B------:R-:W-:-:S03]  /*1640*/  IMAD.WIDE.U32 R12, R3, 0x20, R12 ;  /* 0x00000020030c7825 */ /* 0x000fc600078e000c */
[----:B-1----:R1:W-:Y:S04]  /*1650*/  STG.E desc[UR14][R18.64], R23 ;  /* 0x0000001712007986 */ /* 0x0023e8000c10190e */
[----:B------:R3:W2:Y:S01]  /*1660*/  LDS R24, [R26] ;  /* 0x000000001a187984 */ /* 0x0006a20000000800 */
[----:B----4-:R-:W-:Y:S01]  /*1670*/  IMAD.WIDE.U32 R16, R0, 0x4, R12 ;  /* 0x0000000400107825 */ /* 0x010fe200078e000c */
[----:B-1----:R-:W-:-:S04]  /*1680*/  LEA R18, R3, R20, 0x2 ;  /* 0x0000001403127211 */ /* 0x002fc800078e10ff */
[----:B-----5:R1:W-:Y:S01]  /*1690*/  STG.E desc[UR14][R16.64], R21 ;  /* 0x0000001510007986 */ /* 0x0203e2000c10190e */
[----:B---3--:R-:W-:Y:S01]  /*16a0*/  LEA R26, R3, R26, 0x2 ;  /* 0x0000001a031a7211 */ /* 0x008fe200078e10ff */
[C---:B------:R-:W-:Y:S02]  /*16b0*/  IMAD.WIDE.U32 R22, R5.reuse, 0x4, R14 ;  /* 0x0000000405167825 */ /* 0x040fe400078e000e */
[----:B------:R3:W4:Y:S04]  /*16c0*/  LDS R27, [R18] ;  /* 0x00000000121b7984 */ /* 0x0007280000000800 */
[----:B------:R-:W5:Y:S01]  /*16d0*/  LDS R17, [R26] ;  /* 0x000000001a117984 */ /* 0x000f620000000800 */
[----:B-1----:R-:W-:Y:S01]  /*16e0*/  IMAD.WIDE.U32 R20, R5, 0x4, R12 ;  /* 0x0000000405147825 */ /* 0x002fe200078e000c */
[----:B------:R-:W-:-:S02]  /*16f0*/  LEA R16, R3, R18, 0x2 ;  /* 0x0000001203107211 */ /* 0x000fc400078e10ff */
[----:B------:R1:W-:Y:S01]  /*1700*/  STG.E desc[UR14][R22.64], R29 ;  /* 0x0000001d16007986 */ /* 0x0003e2000c10190e */
[----:B---3--:R-:W-:-:S03]  /*1710*/  IMAD.WIDE.U32 R18, R6, 0x4, R14 ;  /* 0x0000000406127825 */ /* 0x008fc600078e000e */
[----:B0-----:R0:W-:Y:S04]  /*1720*/  STG.E desc[UR14][R20.64], R11 ;  /* 0x0000000b14007986 */ /* 0x0011e8000c10190e */
[----:B------:R3:W5:Y:S04]  /*1730*/  LDS R11, [R16] ;  /* 0x00000000100b7984 */ /* 0x0007680000000800 */
[----:B------:R3:W-:Y:S01]  /*1740*/  STG.E desc[UR14][R18.64], R25 ;  /* 0x0000001912007986 */ /* 0x0007e2000c10190e */
[----:B-1----:R-:W-:Y:S01]  /*1750*/  IMAD.WIDE.U32 R22, R6, 0x4, R12 ;  /* 0x0000000406167825 */ /* 0x002fe200078e000c */
[----:B0-----:R-:W-:-:S02]  /*1760*/  LEA R20, R3, R26, 0x2 ;  /* 0x0000001a03147211 */ /* 0x001fc400078e10ff */
[C---:B------:R-:W-:Y:S02]  /*1770*/  LEA R26, R3.reuse, R16, 0x2 ;  /* 0x00000010031a7211 */ /* 0x040fe400078e10ff */
[----:B--2---:R-:W-:Y:S01]  /*1780*/  STG.E desc[UR14][R22.64], R28 ;  /* 0x0000001c16007986 */ /* 0x004fe2000c10190e */
[----:B---3--:R-:W-:-:S03]  /*1790*/  IMAD R16, R3, 0x4, R20 ;  /* 0x0000000403107824 */ /* 0x008fc600078e0214 */
[----:B------:R0:W1:Y:S01]  /*17a0*/  LDS R25, [R20] ;  /* 0x0000000014197984 */ /* 0x0000620000000800 */
[----:B------:R-:W-:-:S03]  /*17b0*/  IMAD.WIDE.U32 R18, R7, 0x4, R12 ;  /* 0x0000000407127825 */ /* 0x000fc600078e000c */
[----:B------:R-:W2:Y:S01]  /*17c0*/  LDS R29, [R26] ;  /* 0x000000001a1d7984 */ /* 0x000ea20000000800 */
[----:B0-----:R-:W-:Y:S01]  /*17d0*/  IMAD.WIDE.U32 R20, R7, 0x4, R14 ;  /* 0x0000000407147825 */ /* 0x001fe200078e000e */
[C---:B------:R-:W-:Y:S02]  /*17e0*/  LEA R22, R3.reuse, R26, 0x2 ;  /* 0x0000001a03167211 */ /* 0x040fe400078e10ff */
[----:B------:R0:W3:Y:S04]  /*17f0*/  LDS R28, [R16] ;  /* 0x00000000101c7984 */ /* 0x0000e80000000800 */
[----:B------:R5:W-:Y:S04]  /*1800*/  STG.E desc[UR14][R20.64], R24 ;  /* 0x0000001814007986 */ /* 0x000be8000c10190e */
[----:B------:R-:W3:Y:S01]  /*1810*/  LDS R24, [R22] ;  /* 0x0000000016187984 */ /* 0x000ee20000000800 */
[----:B0-----:R-:W-:-:S03]  /*1820*/  LEA R16, R3, R16, 0x2 ;  /* 0x0000001003107211 */ /* 0x001fc600078e10ff */
[----:B----4-:R0:W-:Y:S04]  /*1830*/  STG.E desc[UR14][R18.64], R27 ;  /* 0x0000001b12007986 */ /* 0x0101e8000c10190e */
[----:B------:R-:W4:Y:S01]  /*1840*/  LDS R16, [R16] ;  /* 0x0000000010107984 */ /* 0x000f220000000800 */
[----:B-----5:R-:W-:-:S04]  /*1850*/  IMAD.WIDE.U32 R20, R9, 0x4, R12 ;  /* 0x0000000409147825 */ /* 0x020fc800078e000c */
[----:B0-----:R-:W-:Y:S01]  /*1860*/  IMAD.WIDE.U32 R26, R8, 0x4, R14 ;  /* 0x00000004081a7825 */ /* 0x001fe200078e000e */
[----:B------:R-:W-:-:S03]  /*1870*/  LEA R18, R3, R22, 0x2 ;  /* 0x0000001603127211 */ /* 0x000fc600078e10ff */
[----:B------:R-:W-:Y:S01]  /*1880*/  IMAD.WIDE.U32 R22, R8, 0x4, R12 ;  /* 0x0000000408167825 */ /* 0x000fe200078e000c */
[----:B------:R-:W-:Y:S04]  /*1890*/  STG.E desc[UR14][R26.64], R17 ;  /* 0x000000111a007986 */ /* 0x000fe8000c10190e */
[----:B------:R0:W5:Y:S04]  /*18a0*/  LDS R17, [R18] ;  /* 0x0000000012117984 */ /* 0x0001680000000800 */
[----:B------:R2:W-:Y:S01]  /*18b0*/  STG.E desc[UR14][R22.64], R11 ;  /* 0x0000000b16007986 */ /* 0x0005e2000c10190e */
[----:B0-----:R-:W-:-:S03]  /*18c0*/  IMAD.WIDE.U32 R18, R9, 0x4, R14 ;  /* 0x0000000409127825 */ /* 0x001fc600078e000e */
[----:B------:R-:W0:Y:S01]  /*18d0*/  LDS R11, [R2+UR5] ;  /* 0x00000005020b7984 */ /* 0x000e220008000800 */
[----:B------:R-:W-:-:S03]  /*18e0*/  IADD3 R26, PT, PT, R2, UR6, RZ ;  /* 0x00000006021a7c10 */ /* 0x000fc6000fffe0ff */
[----:B-1----:R1:W-:Y:S01]  /*18f0*/  STG.E desc[UR14][R18.64], R25 ;  /* 0x0000001912007986 */ /* 0x0023e2000c10190e */
[C---:B------:R-:W-:Y:S02]  /*1900*/  LEA R26, R3.reuse, R26, 0x2 ;  /* 0x0000001a031a7211 */ /* 0x040fe400078e10ff */
[----:B--2---:R-:W-:Y:S01]  /*1910*/  IADD3 R22, PT, PT, R2, UR5, RZ ;  /* 0x0000000502167c10 */ /* 0x004fe2000fffe0ff */
[----:B------:R2:W0:Y:S04]  /*1920*/  LDS R25, [R2+UR6] ;  /* 0x0000000602197984 */ /* 0x0004280008000800 */
[----:B------:R3:W-:Y:S01]  /*1930*/  STG.E desc[UR14][R20.64], R29 ;  /* 0x0000001d14007986 */ /* 0x0007e2000c10190e */
[----:B-1----:R-:W-:-:S03]  /*1940*/  IMAD R18, R3, 0x4, R22 ;  /* 0x0000000403127824 */ /* 0x002fc600078e0216 */
[----:B------:R-:W-:Y:S01]  /*1950*/  LDS R19, [R26] ;  /* 0x000000001a137984 */ /* 0x000fe20000000800 */
[C---:B------:R-:W-:Y:S01]  /*1960*/  IMAD.WIDE.U32 R22, R10.reuse, 0x4, R12 ;  /* 0x000000040a167825 */ /* 0x040fe200078e000c */
[----:B--2---:R-:W-:Y:S02]  /*1970*/  LEA R2, R3, R2, 0x5 ;  /* 0x0000000203027211 */ /* 0x004fe400078e28ff */
[----:B------:R-:W1:Y:S01]  /*1980*/  LDS R27, [R18] ;  /* 0x00000000121b7984 */ /* 0x000e620000000800 */
[----:B---3--:R-:W-:-:S05]  /*1990*/  IMAD.WIDE.U32 R20, R10, 0x4, R14 ;  /* 0x000000040a147825 */ /* 0x008fca00078e000e */
[----:B------:R2:W-:Y:S04]  /*19a0*/  STG.E desc[UR14][R20.64], R28 ;  /* 0x0000001c14007986 */ /* 0x0005e8000c10190e */
[----:B------:R3:W-:Y:S01]  /*19b0*/  STG.E desc[UR14][R22.64], R24 ;  /* 0x0000001816007986 */ /* 0x0007e2000c10190e */
[----:B--2---:R-:W-:Y:S01]  /*19c0*/  IMAD.WIDE.U32 R28, R4, 0x4, R14 ;  /* 0x00000004041c7825 */ /* 0x004fe200078e000e */
[----:B---3--:R-:W-:-:S03]  /*19d0*/  LEA R24, R3, R18, 0x2 ;  /* 0x0000001203187211 */ /* 0x008fc600078e10ff */
[----:B------:R-:W-:Y:S01]  /*19e0*/  IMAD.WIDE.U32 R20, R4, 0x4, R12 ;  /* 0x0000000404147825 */ /* 0x000fe200078e000c */
[C---:B------:R-:W-:Y:S01]  /*19f0*/  LEA R18, R3.reuse, R26, 0x2 ;  /* 0x0000001a03127211 */ /* 0x040fe200078e10ff */
[----:B----4-:R2:W-:Y:S01]  /*1a00*/  STG.E desc[UR14][R28.64], R16 ;  /* 0x000000101c007986 */ /* 0x0105e2000c10190e */
[C---:B------:R-:W-:Y:S01]  /*1a10*/  LEA R26, R3.reuse, R24, 0x2 ;  /* 0x00000018031a7211 */ /* 0x040fe200078e10ff */
[C---:B------:R-:W-:Y:S02]  /*1a20*/  IMAD.WIDE.U32 R14, R3.reuse, 0x20, R14 ;  /* 0x00000020030e7825 */ /* 0x040fe400078e000e */
[----:B------:R-:W3:Y:S02]  /*1a30*/  LDS R22, [R24] ;  /* 0x0000000018167984 */ /* 0x000ee40000000800 */
[----:B------:R-:W-:Y:S02]  /*1a40*/  IMAD.WIDE.U32 R12, R3, 0x20, R12 ;  /* 0x00000020030c7825 */ /* 0x000fe400078e000c */
[----:B-----5:R4:W-:Y:S04]  /*1a50*/  STG.E desc[UR14][R20.64], R17 ;  /* 0x0000001114007986 */ /* 0x0209e8000c10190e */
[----:B------:R-:W5:Y:S01]  /*1a60*/  LDS R23, [R18] ;  /* 0x0000000012177984 */ /* 0x000f620000000800 */
[----:B--2---:R-:W-:-:S04]  /*1a70*/  IMAD.WIDE.U32 R28, R0, 0x4, R12 ;  /* 0x00000004001c7825 */ /* 0x004fc800078e000c */
[----:B----4-:R-:W-:Y:S01]  /*1a80*/  IMAD.WIDE.U32 R16, R0, 0x4, R14 ;  /* 0x0000000400107825 */ /* 0x010fe200078e000e */
[----:B------:R-:W-:-:S04]  /*1a90*/  LEA R20, R3, R26, 0x2 ;  /* 0x0000001a03147211 */ /* 0x000fc800078e10ff */
[----:B0-----:R0:W-:Y:S04]  /*1aa0*/  STG.E desc[UR14][R16.64], R11 ;  /* 0x0000000b10007986 */ /* 0x0011e8000c10190e */
[----:B------:R-:W2:Y:S04]  /*1ab0*/  LDS R11, [R26] ;  /* 0x000000001a0b7984 */ /* 0x000ea80000000800 */
[----:B------:R4:W-:Y:S01]  /*1ac0*/  STG.E desc[UR14][R28.64], R25 ;  /* 0x000000191c007986 */ /* 0x0009e2000c10190e */
[----:B0-----:R-:W-:-:S03]  /*1ad0*/  IMAD R16, R3, 0x4, R18 ;  /* 0x0000000403107824 */ /* 0x001fc600078e0212 */
[----:B------:R0:W-:Y:S04]  /*1ae0*/  LDS R21, [R20] ;  /* 0x0000000014157984 */ /* 0x0001e80000000800 */
[----:B------:R3:W2:Y:S01]  /*1af0*/  LDS R18, [R16] ;  /* 0x0000000010127984 */ /* 0x0006a20000000800 */
[--C-:B----4-:R-:W-:Y:S01]  /*1b00*/  IMAD.WIDE.U32 R24, R5, 0x4, R14.reuse ;  /* 0x0000000405187825 */ /* 0x110fe200078e000e */
[C---:B------:R-:W-:Y:S02]  /*1b10*/  LEA R28, R3.reuse, R16, 0x2 ;  /* 0x00000010031c7211 */ /* 0x040fe400078e10ff */
[----:B0-----:R-:W-:Y:S02]  /*1b20*/  LEA R20, R3, R20, 0x2 ;  /* 0x0000001403147211 */ /* 0x001fe400078e10ff */
[----:B-1----:R0:W-:Y:S01]  /*1b30*/  STG.E desc[UR14][R24.64], R27 ;  /* 0x0000001b18007986 */ /* 0x0021e2000c10190e */
[----:B---3--:R-:W-:-:S03]  /*1b40*/  IMAD.WIDE.U32 R16, R6, 0x4, R14 ;  /* 0x0000000406107825 */ /* 0x008fc600078e000e */
[----:B------:R-:W-:Y:S01]  /*1b50*/  LDS R29, [R20] ;  /* 0x00000000141d7984 */ /* 0x000fe20000000800 */
[----:B0-----:R-:W-:-:S04]  /*1b60*/  IMAD.WIDE.U32 R26, R5, 0x4, R12 ;  /* 0x00000004051a7825 */ /* 0x001fc800078e000c */
[----:B------:R-:W-:Y:S01]  /*1b70*/  IMAD.WIDE.U32 R24, R6, 0x4, R12 ;  /* 0x0000000406187825 */ /* 0x000fe200078e000c */
[----:B------:R0:W-:Y:S04]  /*1b80*/  STG.E desc[UR14][R26.64], R19 ;  /* 0x000000131a007986 */ /* 0x0001e8000c10190e */
[----:B------:R-:W1:Y:S04]  /*1b90*/  LDS R19, [R28] ;  /* 0x000000001c137984 */ /* 0x000e680000000800 */
[----:B------:R3:W-:Y:S01]  /*1ba0*/  STG.E desc[UR14][R16.64], R22 ;  /* 0x0000001610007986 */ /* 0x0007e2000c10190e */
[----:B0-----:R-:W-:-:S03]  /*1bb0*/  LEA R26, R3, R28, 0x2 ;  /* 0x0000001c031a7211 */ /* 0x001fc600078e10ff */
[----:B-----5:R0:W-:Y:S04]  /*1bc0*/  STG.E desc[UR14][R24.64], R23 ;  /* 0x0000001718007986 */ /* 0x0201e8000c10190e */
[----:B------:R4:W5:Y:S01]  /*1bd0*/  LDS R28, [R26] ;  /* 0x000000001a1c7984 */ /* 0x0009620000000800 */
[----:B---3--:R-:W-:-:S05]  /*1be0*/  LEA R16, R3, R20, 0x2 ;  /* 0x0000001403107211 */ /* 0x008fca00078e10ff */
[----:B------:R3:W5:Y:S01]  /*1bf0*/  LDS R20, [R16] ;  /* 0x0000000010147984 */ /* 0x0007620000000800 */
[----:B0-----:R-:W-:Y:S01]  /*1c00*/  IMAD.WIDE.U32 R22, R7, 0x4, R14 ;  /* 0x0000000407167825 */ /* 0x001fe200078e000e */
[----:B------:R-:W-:-:S03]  /*1c10*/  LEA R25, R3, R16, 0x2 ;  /* 0x0000001003197211 */ /* 0x000fc600078e10ff */
[----:B------:R-:W-:Y:S01]  /*1c20*/  IMAD R24, R3, 0x4, R26 ;  /* 0x0000000403187824 */ /* 0x000fe200078e021a */
[----:B--2---:R0:W-:Y:S01]  /*1c30*/  STG.E desc[UR14][R22.64], R11 ;  /* 0x0000000b16007986 */ /* 0x0041e2000c10190e */
[----:B----4-:R-:W-:-:S03]  /*1c40*/  IMAD.WIDE.U32 R26, R7, 0x4, R12 ;  /* 0x00000004071a7825 */ /* 0x010fc600078e000c */
[----:B------:R-:W2:Y:S01]  /*1c50*/  LDS R11, [R24] ;  /* 0x00000000180b7984 */ /* 0x000ea20000000800 */
[----:B---3--:R-:W-:-:S03]  /*1c60*/  IMAD.WIDE.U32 R16, R8, 0x4, R14 ;  /* 0x0000000408107825 */ /* 0x008fc600078e000e */
[----:B------:R3:W-:Y:S04]  /*1c70*/  STG.E desc[UR14][R26.64], R18 ;  /* 0x000000121a007986 */ /* 0x0007e8000c10190e */
[----:B------:R4:W2:Y:S01]  /*1c80*/  LDS R18, [R25] ;  /* 0x0000000019127984 */ /* 0x0008a20000000800 */
[----:B0-----:R-:W-:-:S03]  /*1c90*/  IMAD.WIDE.U32 R22, R9, 0x4, R14 ;  /* 0x0000000409167825 */ /* 0x001fc600078e000e */
[----:B------:R0:W-:Y:S01]  /*1ca0*/  STG.E desc[UR14][R16.64], R21 ;  /* 0x0000001510007986 */ /* 0x0001e2000c10190e */
[----:B---3--:R-:W-:Y:S01]  /*1cb0*/  LEA R27, R3, R24, 0x2 ;  /* 0x00000018031b7211 */ /* 0x008fe200078e10ff */
[----:B----4-:R-:W-:Y:S01]  /*1cc0*/  IMAD.WIDE.U32 R24, R8, 0x4, R12 ;  /* 0x0000000408187825 */ /* 0x010fe200078e000c */
[----:B------:R-:W-:-:S03]  /*1cd0*/  IADD3 R26, PT, PT, R2, UR5, RZ ;  /* 0x00000005021a7c10 */ /* 0x000fc6000fffe0ff */
[----:B------:R-:W3:Y:S01]  /*1ce0*/  LDS R21, [R27] ;  /* 0x000000001b157984 */ /* 0x000ee20000000800 */
[----:B0-----:R-:W-:-:S03]  /*1cf0*/  IMAD.WIDE.U32 R16, R10, 0x4, R14 ;  /* 0x000000040a107825 */ /* 0x001fc600078e000e */
[----:B-1----:R0:W-:Y:S04]  /*1d00*/  STG.E desc[UR14][R24.64], R19 ;  /* 0x0000001318007986 */ /* 0x0021e8000c10190e */
[----:B------:R1:W-:Y:S04]  /*1d10*/  STG.E desc[UR14][R22.64], R29 ;  /* 0x0000001d16007986 */ /* 0x0003e8000c10190e */
[----:B------:R-:W4:Y:S04]  /*1d20*/  LDS R19, [R2+UR5] ;  /* 0x0000000502137984 */ /* 0x000f280008000800 */
[----:B------:R-:W4:Y:S01]  /*1d30*/  LDS R29, [R2+UR6] ;  /* 0x00000006021d7984 */ /* 0x000f220008000800 */
[----:B0-----:R-:W-:-:S04]  /*1d40*/  IMAD.WIDE.U32 R24, R10, 0x4, R12 ;  /* 0x000000040a187825 */ /* 0x001fc800078e000c */
[----:B-1----:R-:W-:-:S05]  /*1d50*/  IMAD.WIDE.U32 R22, R9, 0x4, R12 ;  /* 0x0000000409167825 */ /* 0x002fca00078e000c */
[----:B-----5:R0:W-:Y:S04]  /*1d60*/  STG.E desc[UR14][R22.64], R28 ;  /* 0x0000001c16007986 */ /* 0x0201e8000c10190e */
[----:B------:R1:W-:Y:S04]  /*1d70*/  STG.E desc[UR14][R16.64], R20 ;  /* 0x0000001410007986 */ /* 0x0003e8000c10190e */
[----:B--2---:R-:W-:Y:S01]  /*1d80*/  STG.E desc[UR14][R24.64], R11 ;  /* 0x0000000b18007986 */ /* 0x004fe2000c10190e */
[----:B0-----:R-:W-:Y:S01]  /*1d90*/  LEA R28, R3, R26, 0x2 ;  /* 0x0000001a031c7211 */ /* 0x001fe200078e10ff */
[----:B------:R-:W-:Y:S01]  /*1da0*/  IMAD.WIDE.U32 R22, R4, 0x4, R14 ;  /* 0x0000000404167825 */ /* 0x000fe200078e000e */
[----:B------:R-:W-:-:S02]  /*1db0*/  IADD3 R26, PT, PT, R2, UR6, RZ ;  /* 0x00000006021a7c10 */ /* 0x000fc4000fffe0ff */
[C---:B------:R-:W-:Y:S01]  /*1dc0*/  LEA R2, R3.reuse, R2, 0x5 ;  /* 0x0000000203027211 */ /* 0x040fe200078e28ff */
[----:B------:R0:W2:Y:S01]  /*1dd0*/  LDS R27, [R28] ;  /* 0x000000001c1b7984 */ /* 0x0000a20000000800 */
[----:B------:R-:W-:-:S03]  /*1de0*/  IMAD.WIDE.U32 R14, R3, 0x20, R14 ;  /* 0x00000020030e7825 */ /* 0x000fc600078e000e */
[----:B------:R5:W-:Y:S01]  /*1df0*/  STG.E desc[UR14][R22.64], R18 ;  /* 0x0000001216007986 */ /* 0x000be2000c10190e */
[C---:B------:R-:W-:Y:S02]  /*1e00*/  IMAD R26, R3.reuse, 0x4, R26 ;  /* 0x00000004031a7824 */ /* 0x040fe400078e021a */
[----:B-1----:R-:W-:Y:S01]  /*1e10*/  IMAD.WIDE.U32 R16, R0, 0x4, R14 ;  /* 0x0000000400107825 */ /* 0x002fe200078e000e */
[C---:B0-----:R-:W-:Y:S02]  /*1e20*/  LEA R28, R3.reuse, R28, 0x2 ;  /* 0x0000001c031c7211 */ /* 0x041fe400078e10ff */
[----:B------:R0:W1:Y:S04]  /*1e30*/  LDS R20, [R26] ;  /* 0x000000001a147984 */ /* 0x0000680000000800 */
[----:B------:R4:W1:Y:S01]  /*1e40*/  LDS R11, [R28] ;  /* 0x000000001c0b7984 */ /* 0x0008620000000800 */
[----:B-----5:R-:W-:Y:S01]  /*1e50*/  IMAD.WIDE.U32 R22, R4, 0x4, R12 ;  /* 0x0000000404167825 */ /* 0x020fe200078e000c */
[----:B0-----:R-:W-:-:S03]  /*1e60*/  LEA R26, R3, R26, 0x2 ;  /* 0x0000001a031a7211 */ /* 0x001fc600078e10ff */
[C---:B------:R-:W-:Y:S01]  /*1e70*/  IMAD.WIDE.U32 R12, R3.reuse, 0x20, R12 ;  /* 0x00000020030c7825 */ /* 0x040fe200078e000c */
[----:B---3--:R0:W-:Y:S01]  /*1e80*/  STG.E desc[UR14][R22.64], R21 ;  /* 0x0000001516007986 */ /* 0x0081e2000c10190e */
[----:B----4-:R-:W-:-:S03]  /*1e90*/  LEA R28, R3, R28, 0x2 ;  /* 0x0000001c031c7211 */ /* 0x010fc600078e10ff */
[----:B------:R-:W3:Y:S01]  /*1ea0*/  LDS R18, [R26] ;  /* 0x000000001a127984 */ /* 0x000ee20000000800 */
[----:B------:R-:W-:-:S03]  /*1eb0*/  IMAD.WIDE.U32 R24, R0, 0x4, R12 ;  /* 0x0000000400187825 */ /* 0x000fc600078e000c */
[----:B------:R4:W-:Y:S04]  /*1ec0*/  STG.E desc[UR14][R16.64], R19 ;  /* 0x0000001310007986 */ /* 0x0009e8000c10190e */
[----:B------:R5:W3:Y:S01]  /*1ed0*/  LDS R21, [R28] ;  /* 0x000000001c157984 */ /* 0x000ae20000000800 */
[----:B0-----:R-:W-:-:S03]  /*1ee0*/  LEA R22, R3, R26, 0x2 ;  /* 0x0000001a03167211 */ /* 0x001fc600078e10ff */
[----:B------:R0:W-:Y:S01]  /*1ef0*/  STG.E desc[UR14][R24.64], R29 ;  /* 0x0000001d18007986 */ /* 0x0001e2000c10190e */
[----:B----4-:R-:W-:-:S03]  /*1f00*/  IMAD.WIDE.U32 R16, R5, 0x4, R14 ;  /* 0x0000000405107825 */ /* 0x010fc600078e000e */
[----:B------:R4:W3:Y:S01]  /*1f10*/  LDS R23, [R22] ;  /* 0x0000000016177984 */ /* 0x0008e20000000800 */
[----:B-----5:R-:W-:-:S03]  /*1f20*/  LEA R28, R3, R28, 0x2 ;  /* 0x0000001c031c7211 */ /* 0x020fc600078e10ff */
[----:B--2---:R2:W-:Y:S01]  /*1f30*/  STG.E desc[UR14][R16.64], R27 ;  /* 0x0000001b10007986 */ /* 0x0045e2000c10190e */
[----:B0-----:R-:W-:Y:S01]  /*1f40*/  IMAD.WIDE.U32 R24, R6, 0x4, R14 ;  /* 0x0000000406187825 */ /* 0x001fe200078e000e */
[----:B----4-:R-:W-:Y:S02]  /*1f50*/  LEA R22, R3, R22, 0x2 ;  /* 0x0000001603167211 */ /* 0x010fe400078e10ff */
[----:B------:R-:W0:Y:S01]  /*1f60*/  LDS R19, [R28] ;  /* 0x000000001c137984 */ /* 0x000e220000000800 */
[----:B--2---:R-:W-:-:S04]  /*1f70*/  IMAD.WIDE.U32 R26, R5, 0x4, R12 ;  /* 0x00000004051a7825 */ /* 0x004fc800078e000c */
[----:B------:R-:W-:Y:S01]  /*1f80*/  IMAD.WIDE.U32 R16, R6, 0x4, R12 ;  /* 0x0000000406107825 */ /* 0x000fe200078e000c */
[----:B-1----:R1:W-:Y:S04]  /*1f90*/  STG.E desc[UR14][R26.64], R20 ;  /* 0x000000141a007986 */ /* 0x0023e8000c10190e */
[----:B------:R2:W-:Y:S04]  /*1fa0*/  STG.E desc[UR14][R24.64], R11 ;  /* 0x0000000b18007986 */ /* 0x0005e8000c10190e */
[----:B---3--:R3:W-:Y:S01]  /*1fb0*/  STG.E desc[UR14][R16.64], R18 ;  /* 0x0000001210007986 */ /* 0x0087e2000c10190e */
[----:B-1----:R-:W-:-:S03]  /*1fc0*/  IMAD R20, R3, 0x4, R28 ;  /* 0x0000000403147824 */ /* 0x002fc600078e021c */
[----:B------:R1:W4:Y:S02]  /*1fd0*/  LDS R28, [R22] ;  /* 0x00000000161c7984 */ /* 0x0003240000000800 */
[----:B--2---:R-:W-:Y:S02]  /*1fe0*/  LEA R24, R3, R20, 0x2 ;  /* 0x0000001403187211 */ /* 0x004fe400078e10ff */
[----:B------:R2:W5:Y:S01]  /*1ff0*/  LDS R29, [R20] ;  /* 0x00000000141d7984 */ /* 0x0005620000000800 */
[----:B---3--:R-:W-:Y:S01]  /*2000*/  IMAD.WIDE.U32 R16, R7, 0x4, R14 ;  /* 0x0000000407107825 */ /* 0x008fe200078e000e */
[C---:B------:R-:W-:Y:S02]  /*2010*/  LEA R25, R3.reuse, R24, 0x2 ;  /* 0x0000001803197211 */ /* 0x040fe400078e10ff */
[----:B------:R-:W-:Y:S01]  /*2020*/  LDS R26, [R24] ;  /* 0x00000000181a7984 */ /* 0x000fe20000000800 */
[----:B-1----:R-:W-:-:S03]  /*2030*/  LEA R22, R3, R22, 0x2 ;  /* 0x0000001603167211 */ /* 0x002fc600078e10ff */
[----:B------:R1:W-:Y:S01]  /*2040*/  STG.E desc[UR14][R16.64], R21 ;  /* 0x0000001510007986 */ /* 0x0003e2000c10190e */
[----:B--2---:R-:W-:-:S03]  /*2050*/  LEA R20, R3, R22, 0x2 ;  /* 0x0000001603147211 */ /* 0x004fc600078e10ff */
[----:B------:R-:W2:Y:S01]  /*2060*/  LDS R27, [R22] ;  /* 0x00000000161b7984 */ /* 0x000ea20000000800 */
[----:B------:R-:W-:-:S03]  /*2070*/  LEA R11, R3, R20, 0x2 ;  /* 0x00000014030b7211 */ /* 0x000fc600078e10ff */
[----:B------:R3:W2:Y:S04]  /*2080*/  LDS R24, [R20] ;  /* 0x0000000014187984 */ /* 0x0006a80000000800 */
[----:B------:R-:W2:Y:S01]  /*2090*/  LDS R25, [R25] ;  /* 0x0000000019197984 */ /* 0x000ea20000000800 */
[----:B-1----:R-:W-:-:S03]  /*20a0*/  IMAD.WIDE.U32 R16, R8, 0x4, R12 ;  /* 0x0000000408107825 */ /* 0x002fc600078e000c */
[----:B------:R-:W1:Y:S01]  /*20b0*/  LDS R11, [R11] ;  /* 0x000000000b0b7984 */ /* 0x000e620000000800 */
[----:B---3--:R-:W-:-:S05]  /*20c0*/  IMAD.WIDE.U32 R20, R7, 0x4, R12 ;  /* 0x0000000407147825 */ /* 0x008fca00078e000c */
[----:B------:R3:W-:Y:S02]  /*20d0*/  STG.E desc[UR14][R20.64], R23 ;  /* 0x0000001714007986 */ /* 0x0007e4000c10190e */
[----:B---3--:R-:W-:-:S04]  /*20e0*/  IMAD.WIDE.U32 R22, R8, 0x4, R14 ;  /* 0x0000000408167825 */ /* 0x008fc800078e000e */
[----:B------:R-:W-:Y:S01]  /*20f0*/  IMAD.WIDE.U32 R20, R4, 0x4, R12 ;  /* 0x0000000404147825 */ /* 0x000fe200078e000c */
[----:B0-----:R0:W-:Y:S04]  /*2100*/  STG.E desc[UR14][R22.64], R19 ;  /* 0x0000001316007986 */ /* 0x0011e8000c10190e */
[----:B----4-:R3:W-:Y:S01]  /*2110*/  STG.E desc[UR14][R16.64], R28 ;  /* 0x0000001c10007986 */ /* 0x0107e2000c10190e */
[----:B0-----:R-:W-:-:S04]  /*2120*/  IMAD.WIDE.U32 R18, R9, 0x4, R14 ;  /* 0x0000000409127825 */ /* 0x001fc800078e000e */
[--C-:B---3--:R-:W-:Y:S01]  /*2130*/  IMAD.WIDE.U32 R16, R10, 0x4, R14.reuse ;  /* 0x000000040a107825 */ /* 0x108fe200078e000e */
[----:B-----5:R0:W-:Y:S03]  /*2140*/  STG.E desc[UR14][R18.64], R29 ;  /* 0x0000001d12007986 */ /* 0x0201e6000c10190e */
[----:B------:R-:W-:-:S04]  /*2150*/  IMAD.WIDE.U32 R22, R4, 0x4, R14 ;  /* 0x0000000404167825 */ /* 0x000fc800078e000e */
[----:B------:R-:W-:-:S04]  /*2160*/  IMAD.WIDE.U32 R14, R3, 0x20, R14 ;  /* 0x00000020030e7825 */ /* 0x000fc800078e000e */
[----:B0-----:R-:W-:-:S05]  /*2170*/  IMAD.WIDE.U32 R18, R9, 0x4, R12 ;  /* 0x0000000409127825 */ /* 0x001fca00078e000c */
[----:B--2---:R-:W-:Y:S04]  /*2180*/  STG.E desc[UR14][R18.64], R27 ;  /* 0x0000001b12007986 */ /* 0x004fe8000c10190e */
[----:B------:R0:W-:Y:S02]  /*2190*/  STG.E desc[UR14][R16.64], R26 ;  /* 0x0000001a10007986 */ /* 0x0001e4000c10190e */
[----:B0-----:R-:W-:-:S04]  /*21a0*/  IMAD.WIDE.U32 R16, R10, 0x4, R12 ;  /* 0x000000040a107825 */ /* 0x001fc800078e000c */
[----:B------:R-:W-:Y:S01]  /*21b0*/  IMAD.WIDE.U32 R12, R3, 0x20, R12 ;  /* 0x00000020030c7825 */ /* 0x000fe200078e000c */
[----:B------:R0:W-:Y:S04]  /*21c0*/  STG.E desc[UR14][R16.64], R24 ;  /* 0x0000001810007986 */ /* 0x0001e8000c10190e */
[----:B------:R0:W-:Y:S04]  /*21d0*/  STG.E desc[UR14][R22.64], R25 ;  /* 0x0000001916007986 */ /* 0x0001e8000c10190e */
[----:B-1----:R0:W-:Y:S01]  /*21e0*/  STG.E desc[UR14][R20.64], R11 ;  /* 0x0000000b14007986 */ /* 0x0021e2000c10190e */
[----:B------:R-:W-:Y:S05]  /*21f0*/  BRA.U UP0, `(.L_x_5) ;  /* 0xffffffed00bc7547 */ /* 0x000fea000b83ffff */
[----:B------:R-:W-:Y:S05]  /*2200*/  EXIT ;  /* 0x000000000000794d */ /* 0x000fea0003800000 */
.L_x_6:
[----:B------:R-:W-:-:S00]  /*2210*/  BRA `(.L_x_6) ;  /* 0xfffffffc00fc7947 */ /* 0x000fc0000383ffff */
[----:B------:R-:W-:-:S00]  /*2220*/  NOP ;  /* 0x0000000000007918 */ /* 0x000fc00000000000 */
        /* <DEDUP_REMOVED lines=13> */
.L_x_21:


//--------------------- .text._Z25global_latency_compressedPjiS_S_m --------------------------
	.section	.text._Z25global_latency_compressedPjiS_S_m,"ax",@progbits
	.align	128
        .global         _Z25global_latency_compressedPjiS_S_m
        .type           _Z25global_latency_compressedPjiS_S_m,@function
        .size           _Z25global_latency_compressedPjiS_S_m,(.L_x_22 - _Z25global_latency_compressedPjiS_S_m)
        .other          _Z25global_latency_compressedPjiS_S_m,@"STO_CUDA_ENTRY STV_DEFAULT"
_Z25global_latency_compressedPjiS_S_m:
.text._Z25global_latency_compressedPjiS_S_m:
[----:B------:R-:W-:Y:S08]  /*0000*/  LDC R1, c[0x0][0x37c] ;  /* 0x0000df00ff017b82 */ /* 0x000ff00000000800 */
[----:B------:R-:W0:Y:S01]  /*0010*/  S2UR UR5, SR_CgaCtaId ;  /* 0x00000000000579c3 */ /* 0x000e220000008800 */
[----:B------:R-:W-:Y:S01]  /*0020*/  UMOV UR4, 0x400 ;  /* 0x0000040000047882 */ /* 0x000fe20000000000 */
[----:B------:R-:W-:Y:S01]  /*0030*/  UMOV UR7, 0xc000 ;  /* 0x0000c00000077882 */ /* 0x000fe20000000000 */
[----:B0-----:R-:W-:-:S03]  /*0040*/  ULEA UR5, UR5, UR4, 0x18 ;  /* 0x0000000405057291 */ /* 0x001fc6000f8ec0ff */
[----:B------:R-:W-:Y:S01]  /*0050*/  UMOV UR4, URZ ;  /* 0x000000ff00047c82 */ /* 0x000fe20008000000 */
[----:B------:R-:W-:-:S12]  /*0060*/  UIADD3 UR6, UPT, UPT, UR5, 0xf, URZ ;  /* 0x0000000f05067890 */ /* 0x000fd8000fffe0ff */
.L_x_7:
[----:B------:R-:W-:Y:S01]  /*0070*/  UIADD3 UR7, UP0, UPT, UR7, -0x80, URZ ;  /* 0xffffff8007077890 */ /* 0x000fe2000ff1e0ff */
[----:B------:R-:W-:Y:S03]  /*0080*/  STS.U8 [UR6+-0xf], RZ ;  /* 0xfffff1ffff007988 */ /* 0x000fe60008000006 */
[----:B------:R-:W-:Y:S01]  /*0090*/  UIADD3.X UR4, UPT, UPT, UR4, -0x1, URZ, UP0, !UPT ;  /* 0xffffffff04047890 */ /* 0x000fe200087fe4ff */
[----:B------:R-:W-:Y:S01]  /*00a0*/  STS.U8 [UR6+-0xe], RZ ;  /* 0xfffff2ffff007988 */ /* 0x000fe20008000006 */
[----:B------:R-:W-:-:S03]  /*00b0*/  UISETP.NE.U32.AND UP0, UPT, UR7, URZ, UPT ;  /* 0x000000ff0700728c */ /* 0x000fc6000bf05070 */
[----:B------:R-:W-:Y:S01]  /*00c0*/  STS.U8 [UR6+-0xd], RZ ;  /* 0xfffff3ffff007988 */ /* 0x000fe20008000006 */
[----:B------:R-:W-:-:S03]  /*00d0*/  UISETP.NE.AND.EX UP0, UPT, UR4, URZ, UPT, UP0 ;  /* 0x000000ff0400728c */ /* 0x000fc6000bf05300 */
[----:B------:R-:W-:Y:S04]  /*00e0*/  STS.U8 [UR6+-0xc], RZ ;  /* 0xfffff4ffff007988 */ /* 0x000fe80008000006 */
        /* <DEDUP_REMOVED lines=11> */
[----:B------:R-:W-:Y:S04]  /*01a0*/  STS.U8 [UR6], RZ ;  /* 0x000000ffff007988 */ /* 0x000fe80008000006 */
[----:B------:R-:W-:Y:S04]  /*01b0*/  STS.U8 [UR6+0x1], RZ ;  /* 0x000001ffff007988 */ /* 0x000fe80008000006 */
        /* <DEDUP_REMOVED lines=110> */
[----:B------:R-:W-:Y:S01]  /*08a0*/  STS.U8 [UR6+0x70], RZ ;  /* 0x000070ffff007988 */ /* 0x000fe20008000006 */
[----:B------:R-:W-:Y:S01]  /*08b0*/  UIADD3 UR6, UPT, UPT, UR6, 0x80, URZ ;  /* 0x0000008006067890 */ /* 0x000fe2000fffe0ff */
[----:B------:R-:W-:Y:S11]  /*08c0*/  BRA.U UP0, `(.L_x_7) ;  /* 0xfffffff500e87547 */ /* 0x000ff6000b83ffff */
[----:B------:R-:W0:Y:S01]  /*08d0*/  LDCU UR9, c[0x0][0x3a0] ;  /* 0x00007400ff0977ac */ /* 0x000e220008000800 */
[----:B------:R-:W-:Y:S01]  /*08e0*/  IMAD.MOV.U32 R5, RZ, RZ, RZ ;  /* 0x000000ffff057224 */ /* 0x000fe200078e00ff */
[----:B------:R-:W1:Y:S01]  /*08f0*/  LDCU.64 UR10, c[0x0][0x358] ;  /* 0x00006b00ff0a77ac */ /* 0x000e620008000a00 */
[----:B0-----:R-:W-:-:S09]  /*0900*/  UISETP.GE.AND UP0, UPT, UR9, URZ, UPT ;  /* 0x000000ff0900728c */ /* 0x001fd2000bf06270 */
[----:B-1----:R-:W-:Y:S05]  /*0910*/  BRA.U !UP0, `(.L_x_8) ;  /* 0x00000005083c7547 */ /* 0x002fea000b800000 */
[----:B------:R-:W-:Y:S01]  /*0920*/  UIMAD UR8, UR9, -0xc000, URZ ;  /* 0xffff4000090878a4 */ /* 0x000fe2000f8e02ff */
[----:B------:R-:W-:-:S03]  /*0930*/  IMAD.MOV.U32 R5, RZ, RZ, RZ ;  /* 0x000000ffff057224 */ /* 0x000fc600078e00ff */
[----:B------:R-:W-:Y:S02]  /*0940*/  UISETP.LT.AND UP0, UPT, UR8, 0xbfff, UPT ;  /* 0x0000bfff0800788c */ /* 0x000fe4000bf01270 */
[----:B------:R-:W-:Y:S02]  /*0950*/  IMAD.U32 R0, RZ, RZ, UR8 ;  /* 0x00000008ff007e24 */ /* 0x000fe4000f8e00ff */
[----:B------:R-:W-:-:S04]  /*0960*/  USEL UR4, UR8, 0xbfff, !UP0 ;  /* 0x0000bfff08047887 */ /* 0x000fc8000c000000 */
[----:B------:R-:W-:-:S04]  /*0970*/  UIMAD UR4, UR9, 0xc000, UR4 ;  /* 0x0000c000090478a4 */ /* 0x000fc8000f8e0204 */
[----:B------:R-:W-:Y:S02]  /*0980*/  UISETP.GE.U32.AND UP0, UPT, UR4, 0x3, UPT ;  /* 0x000000030400788c */ /* 0x000fe4000bf06070 */
[----:B------:R-:W-:-:S04]  /*0990*/  UIADD3 UR6, UPT, UPT, UR4, 0x1, URZ ;  /* 0x0000000104067890 */ /* 0x000fc8000fffe0ff */
[----:B------:R-:W-:-:S03]  /*09a0*/  ULOP3.LUT UR7, UR6, 0x3, URZ, 0xc0, !UPT ;  /* 0x0000000306077892 */ /* 0x000fc6000f8ec0ff */
[----:B------:R-:W-:Y:S09]  /*09b0*/  BRA.U !UP0, `(.L_x_9) ;  /* 0x0000000108d47547 */ /* 0x000ff2000b800000 */
[----:B------:R-:W0:Y:S01]  /*09c0*/  LDC.64 R2, c[0x0][0x380] ;  /* 0x0000e000ff027b82 */ /* 0x000e220000000a00 */
[----:B------:R-:W-:Y:S01]  /*09d0*/  IMAD R0, RZ, RZ, -UR9 ;  /* 0x80000009ff007e24 */ /* 0x000fe2000f8e02ff */
[----:B------:R-:W-:Y:S01]  /*09e0*/  ULOP3.LUT UR6, UR6, 0xfffffffc, URZ, 0xc0, !UPT ;  /* 0xfffffffc06067892 */ /* 0x000fe2000f8ec0ff */
[----:B------:R-:W-:-:S03]  /*09f0*/  IMAD.MOV.U32 R5, RZ, RZ, 0xc000 ;  /* 0x0000c000ff057424 */ /* 0x000fc600078e00ff */
[----:B------:R-:W-:Y:S01]  /*0a00*/  UIADD3 UR6, UPT, UPT, -UR6, URZ, URZ ;  /* 0x000000ff06067290 */ /* 0x000fe2000fffe1ff */
[----:B------:R-:W-:Y:S02]  /*0a10*/  IMAD R0, R0, R5, 0x1 ;  /* 0x0000000100007424 */ /* 0x000fe400078e0205 */
[----:B------:R-:W-:-:S09]  /*0a20*/  IMAD.MOV.U32 R5, RZ, RZ, RZ ;  /* 0x000000ffff057224 */ /* 0x000fd200078e00ff */
.L_x_10:
[----:B------:R-:W-:Y:S01]  /*0a30*/  VIADD R10, R0, 0xffffffff ;  /* 0xffffffff000a7836 */ /* 0x000fe20000000000 */
[----:B------:R-:W-:-:S04]  /*0a40*/  UIADD3 UR6, UPT, UPT, UR6, 0x4, URZ ;  /* 0x0000000406067890 */ /* 0x000fc8000fffe0ff */
[----:B------:R-:W-:Y:S01]  /*0a50*/  ISETP.GE.AND P1, PT, R10, RZ, PT ;  /* 0x000000ff0a00720c */ /* 0x000fe20003f26270 */
[----:B------:R-:W-:-:S12]  /*0a60*/  UISETP.NE.AND UP0, UPT, UR6, URZ, UPT ;  /* 0x000000ff0600728c */ /* 0x000fd8000bf05270 */
[----:B------:R-:W-:Y:S01]  /*0a70*/  @P1 CS2R.32 R8, SR_CLOCKLO ;  /* 0x0000000000081805 */ /* 0x000fe20000005000 */
[----:B0----5:R-:W-:-:S05]  /*0a80*/  @P1 IMAD.WIDE.U32 R6, R5, 0x4, R2 ;  /* 0x0000000405061825 */ /* 0x021fca00078e0002 */
[----:B------:R-:W2:Y:S01]  /*0a90*/  @P1 LDG.E R9, desc[UR10][R6.64] ;  /* 0x0000000a06091981 */ /* 0x000ea2000c1e1900 */
[----:B------:R-:W-:Y:S01]  /*0aa0*/  @P1 CS2R.32 R11, SR_CLOCKLO ;  /* 0x00000000000b1805 */ /* 0x000fe20000005000 */
[----:B------:R-:W-:-:S05]  /*0ab0*/  @!P1 IMAD.WIDE.U32 R6, R5, 0x4, R2 ;  /* 0x0000000405069825 */ /* 0x000fca00078e0002 */
[----:B------:R-:W2:Y:S01]  /*0ac0*/  @!P1 LDG.E R9, desc[UR10][R6.64] ;  /* 0x0000000a06099981 */ /* 0x000ea2000c1e1900 */
[----:B------:R-:W-:Y:S02]  /*0ad0*/  ISETP.GT.AND P0, PT, R10, -0x2, PT ;  /* 0xfffffffe0a00780c */ /* 0x000fe40003f04270 */
[----:B------:R-:W-:-:S04]  /*0ae0*/  @P1 VIADDMNMX.U32 R8, R11, -R8, 0xfff, PT ;  /* 0x00000fff0b081446 */ /* 0x000fc80003800808 */
[----:B------:R-:W-:-:S05]  /*0af0*/  @P1 SHF.R.U32.HI R11, RZ, 0x4, R8 ;  /* 0x00000004ff0b1819 */ /* 0x000fca0000011608 */
[----:B------:R-:W-:Y:S02]  /*0b00*/  @P1 STS.U8 [R0+UR5+-0x1], R11 ;  /* 0xffffff0b00001988 */ /* 0x000fe40008000005 */
[----:B--2---:R-:W-:-:S05]  /*0b10*/  @!P0 IMAD.WIDE.U32 R4, R9, 0x4, R2 ;  /* 0x0000000409048825 */ /* 0x004fca00078e0002 */
[----:B------:R-:W2:Y:S01]  /*0b20*/  @!P0 LDG.E R13, desc[UR10][R4.64] ;  /* 0x0000000a040d8981 */ /* 0x000ea2000c1e1900 */
[----:B------:R-:W-:Y:S01]  /*0b30*/  @P0 CS2R.32 R6, SR_CLOCKLO ;  /* 0x0000000000060805 */ /* 0x000fe20000005000 */
[----:B------:R-:W-:-:S05]  /*0b40*/  @P0 IMAD.WIDE.U32 R4, R9, 0x4, R2 ;  /* 0x0000000409040825 */ /* 0x000fca00078e0002 */
[----:B------:R-:W2:Y:S01]  /*0b50*/  @P0 LDG.E R13, desc[UR10][R4.64] ;  /* 0x0000000a040d0981 */ /* 0x000ea2000c1e1900 */
[----:B------:R-:W-:Y:S02]  /*0b60*/  @P0 CS2R.32 R7, SR_CLOCKLO ;  /* 0x0000000000070805 */ /* 0x000fe40000005000 */
[----:B------:R-:W-:-:S13]  /*0b70*/  ISETP.GT.AND P1, PT, R10, -0x3, PT ;  /* 0xfffffffd0a00780c */ /* 0x000fda0003f24270 */
[----:B--2---:R-:W-:-:S05]  /*0b80*/  @!P1 IMAD.WIDE.U32 R4, R13, 0x4, R2 ;  /* 0x000000040d049825 */ /* 0x004fca00078e0002 */
[----:B------:R-:W2:Y:S01]  /*0b90*/  @!P1 LDG.E R9, desc[UR10][R4.64] ;  /* 0x0000000a04099981 */ /* 0x000ea2000c1e1900 */
[----:B------:R-:W-:-:S04]  /*0ba0*/  @P0 VIADDMNMX.U32 R6, R7, -R6, 0xfff, PT ;  /* 0x00000fff07060446 */ /* 0x000fc80003800806 */
[----:B------:R-:W-:-:S05]  /*0bb0*/  @P0 SHF.R.U32.HI R7, RZ, 0x4, R6 ;  /* 0x00000004ff070819 */ /* 0x000fca0000011606 */
[----:B------:R0:W-:Y:S01]  /*0bc0*/  @P0 STS.U8 [R0+UR5], R7 ;  /* 0x0000000700000988 */ /* 0x0001e20008000005 */
[----:B------:R-:W-:Y:S01]  /*0bd0*/  @P1 CS2R.32 R6, SR_CLOCKLO ;  /* 0x0000000000061805 */ /* 0x000fe20000005000 */
[----:B------:R-:W-:-:S05]  /*0be0*/  @P1 IMAD.WIDE.U32 R4, R13, 0x4, R2 ;  /* 0x000000040d041825 */ /* 0x000fca00078e0002 */
[----:B------:R-:W2:Y:S01]  /*0bf0*/  @P1 LDG.E R9, desc[UR10][R4.64] ;  /* 0x0000000a04091981 */ /* 0x000ea2000c1e1900 */
[----:B0-----:R-:W-:Y:S02]  /*0c00*/  @P1 CS2R.32 R7, SR_CLOCKLO ;  /* 0x0000000000071805 */ /* 0x001fe40000005000 */
[----:B------:R-:W-:-:S13]  /*0c10*/  ISETP.GT.AND P0, PT, R10, -0x4, PT ;  /* 0xfffffffc0a00780c */ /* 0x000fda0003f04270 */
[----:B--2---:R-:W-:-:S06]  /*0c20*/  @!P0 IMAD.WIDE.U32 R4, R9, 0x4, R2 ;  /* 0x0000000409048825 */ /* 0x004fcc00078e0002 */
[----:B------:R-:W5:Y:S01]  /*0c30*/  @!P0 LDG.E R5, desc[UR10][R4.64] ;  /* 0x0000000a04058981 */ /* 0x000f62000c1e1900 */
[----:B------:R-:W-:-:S04]  /*0c40*/  @P1 VIADDMNMX.U32 R6, R7, -R6, 0xfff, PT ;  /* 0x00000fff07061446 */ /* 0x000fc80003800806 */
[----:B------:R-:W-:-:S05]  /*0c50*/  @P1 SHF.R.U32.HI R7, RZ, 0x4, R6 ;  /* 0x00000004ff071819 */ /* 0x000fca0000011606 */
[----:B------:R0:W-:Y:S01]  /*0c60*/  @P1 STS.U8 [R0+UR5+0x1], R7 ;  /* 0x0000010700001988 */ /* 0x0001e20008000005 */
[----:B------:R-:W-:Y:S01]  /*0c70*/  @P0 CS2R.32 R4, SR_CLOCKLO ;  /* 0x0000000000040805 */ /* 0x000fe20000005000 */
[----:B0-----:R-:W-:-:S05]  /*0c80*/  @P0 IMAD.WIDE.U32 R6, R9, 0x4, R2 ;  /* 0x0000000409060825 */ /* 0x001fca00078e0002 */
[----:B------:R0:W5:Y:S02]  /*0c90*/  @P0 LDG.E R5, desc[UR10][R6.64] ;  /* 0x0000000a06050981 */ /* 0x000164000c1e1900 */
[----:B0-----:R-:W-:-:S04]  /*0ca0*/  @P0 CS2R.32 R7, SR_CLOCKLO ;  /* 0x0000000000070805 */ /* 0x001fc80000005000 */
[----:B------:R-:W-:-:S04]  /*0cb0*/  @P0 VIADDMNMX.U32 R4, R7, -R4, 0xfff, PT ;  /* 0x00000fff07040446 */ /* 0x000fc80003800804 */
[----:B------:R-:W-:-:S05]  /*0cc0*/  @P0 SHF.R.U32.HI R7, RZ, 0x4, R4 ;  /* 0x00000004ff070819 */ /* 0x000fca0000011604 */
[----:B------:R0:W-:Y:S02]  /*0cd0*/  @P0 STS.U8 [R0+UR5+0x2], R7 ;  /* 0x0000020700000988 */ /* 0x0001e40008000005 */
[----:B0-----:R-:W-:Y:S01]  /*0ce0*/  VIADD R0, R0, 0x4 ;  /* 0x0000000400007836 */ /* 0x001fe20000000000 */
[----:B------:R-:W-:Y:S06]  /*0cf0*/  BRA.U UP0, `(.L_x_10) ;  /* 0xfffffffd004c7547 */ /* 0x000fec000b83ffff */
[----:B------:R-:W-:-:S07]  /*0d00*/  VIADD R0, R0, 0xffffffff ;  /* 0xffffffff00007836 */ /* 0x000fce0000000000 */
.L_x_9:
[----:B------:R-:W-:-:S09]  /*0d10*/  UISETP.NE.AND UP0, UPT, UR7, URZ, UPT ;  /* 0x000000ff0700728c */ /* 0x000fd2000bf05270 */
[----:B------:R-:W-:Y:S05]  /*0d20*/  BRA.U !UP0, `(.L_x_8) ;  /* 0x0000000108387547 */ /* 0x000fea000b800000 */
[----:B------:R-:W0:Y:S01]  /*0d30*/  LDC.64 R6, c[0x0][0x380] ;  /* 0x0000e000ff067b82 */ /* 0x000e220000000a00 */
[----:B------:R-:W-:-:S12]  /*0d40*/  UIADD3 UR7, UPT, UPT, -UR7, URZ, URZ ;  /* 0x000000ff07077290 */ /* 0x000fd8000fffe1ff */
.L_x_11:
[----:B0----5:R-:W-:-:S05]  /*0d50*/  IMAD.WIDE.U32 R2, R5, 0x4, R6 ;  /* 0x0000000405027825 */ /* 0x021fca00078e0006 */
[----:B------:R0:W5:Y:S01]  /*0d60*/  LDG.E R5, desc[UR10][R2.64] ;  /* 0x0000000a02057981 */ /* 0x000162000c1e1900 */
[----:B------:R-:W-:Y:S01]  /*0d70*/  UIADD3 UR7, UPT, UPT, UR7, 0x1, URZ ;  /* 0x0000000107077890 */ /* 0x000fe2000fffe0ff */
[----:B------:R-:W-:-:S03]  /*0d80*/  ISETP.GT.AND P0, PT, R0, -0x1, PT ;  /* 0xffffffff0000780c */ /* 0x000fc60003f04270 */
[----:B------:R-:W-:-:S10]  /*0d90*/  UISETP.NE.AND UP0, UPT, UR7, URZ, UPT ;  /* 0x000000ff0700728c */ /* 0x000fd4000bf05270 */
[----:B0-----:R-:W-:Y:S02]  /*0da0*/  @P0 CS2R.32 R2, SR_CLOCKLO ;  /* 0x0000000000020805 */ /* 0x001fe40000005000 */
[----:B------:R-:W-:-:S04]  /*0db0*/  @P0 CS2R.32 R3, SR_CLOCKLO ;  /* 0x0000000000030805 */ /* 0x000fc80000005000 */
[----:B------:R-:W-:-:S04]  /*0dc0*/  @P0 VIADDMNMX.U32 R2, R3, -R2, 0xfff, PT ;  /* 0x00000fff03020446 */ /* 0x000fc80003800802 */
[----:B------:R-:W-:-:S05]  /*0dd0*/  @P0 SHF.R.U32.HI R3, RZ, 0x4, R2 ;  /* 0x00000004ff030819 */ /* 0x000fca0000011602 */
[----:B------:R0:W-:Y:S02]  /*0de0*/  @P0 STS.U8 [R0+UR5], R3 ;  /* 0x0000000300000988 */ /* 0x0001e40008000005 */
[----:B0-----:R-:W-:Y:S01]  /*0df0*/  VIADD R0, R0, 0x1 ;  /* 0x0000000100007836 */ /* 0x001fe20000000000 */
[----:B------:R-:W-:Y:S06]  /*0e00*/  BRA.U UP0, `(.L_x_11) ;  /* 0xfffffffd00d07547 */ /* 0x000fec000b83ffff */
.L_x_8:
[----:B------:R-:W0:Y:S01]  /*0e10*/  LDC R3, c[0x0][0x388] ;  /* 0x0000e200ff037b82 */ /* 0x000e220000000800 */
[----:B------:R-:W1:Y:S07]  /*0e20*/  LDCU.64 UR12, c[0x0][0x390] ;  /* 0x00007200ff0c77ac */ /* 0x000e6e0008000a00 */
[----:B------:R-:W0:Y:S02]  /*0e30*/  LDC.64 R6, c[0x0][0x380] ;  /* 0x0000e000ff067b82 */ /* 0x000e240000000a00 */
[----:B0-----:R-:W-:-:S04]  /*0e40*/  IMAD.WIDE R2, R3, 0x4, R6 ;  /* 0x0000000403027825 */ /* 0x001fc800078e0206 */
[----:B-----5:R-:W-:Y:S01]  /*0e50*/  IMAD.WIDE.U32 R6, R5, 0x4, R6 ;  /* 0x0000000405067825 */ /* 0x020fe200078e0006 */
[----:B------:R0:W-:Y:S05]  /*0e60*/  STG.E desc[UR10][R2.64], R5 ;  /* 0x0000000502007986 */ /* 0x0001ea000c10190a */
[----:B------:R-:W2:Y:S01]  /*0e70*/  LDG.E R7, desc[UR10][R6.64] ;  /* 0x0000000a06077981 */ /* 0x000ea2000c1e1900 */
[----:B------:R-:W-:Y:S01]  /*0e80*/  UIADD3 UR5, UPT, UPT, UR5, 0xf, URZ ;  /* 0x0000000f05057890 */ /* 0x000fe2000fffe0ff */
[----:B------:R-:W-:Y:S01]  /*0e90*/  UMOV UR6, 0x40 ;  /* 0x0000004000067882 */ /* 0x000fe20000000000 */
[----:B------:R-:W-:Y:S01]  /*0ea0*/  UMOV UR4, URZ ;  /* 0x000000ff00047c82 */ /* 0x000fe20008000000 */
[----:B-12---:R0:W-:Y:S09]  /*0eb0*/  STG.E desc[UR10][R2.64+0x4], R7 ;  /* 0x0000040702007986 */ /* 0x0061f2000c10190a */
.L_x_12:
[----:B0-----:R-:W0:Y:S01]  /*0ec0*/  LDS.U8 R5, [UR5+-0xf] ;  /* 0xfffff105ff057984 */ /* 0x001e220008000000 */
[----:B------:R-:W-:-:S03]  /*0ed0*/  UIADD3 UR7, UP0, UPT, UR6, UR12, URZ ;  /* 0x0000000c06077290 */ /* 0x000fc6000ff1e0ff */
[----:B------:R-:W1:Y:S01]  /*0ee0*/  LDS.U8 R7, [UR5+-0xe] ;  /* 0xfffff205ff077984 */ /* 0x000e620008000000 */
[----:B------:R-:W-:Y:S02]  /*0ef0*/  UIADD3.X UR8, UPT, UPT, UR4, UR13, URZ, UP0, !UPT ;  /* 0x0000000d04087290 */ /* 0x000fe400087fe4ff */
[----:B------:R-:W-:Y:S01]  /*0f00*/  IMAD.U32 R2, RZ, RZ, UR7 ;  /* 0x00000007ff027e24 */ /* 0x000fe2000f8e00ff */
[----:B------:R-:W2:Y:S01]  /*0f10*/  LDS.U8 R9, [UR5+-0xd] ;  /* 0xfffff305ff097984 */ /* 0x000ea20008000000 */
[----:B------:R-:W-:Y:S02]  /*0f20*/  UIADD3 UR6, UP0, UPT, UR6, 0x80, URZ ;  /* 0x0000008006067890 */ /* 0x000fe4000ff1e0ff */
[----:B------:R-:W-:Y:S01]  /*0f30*/  IMAD.U32 R3, RZ, RZ, UR8 ;  /* 0x00000008ff037e24 */ /* 0x000fe2000f8e00ff */
[----:B------:R-:W3:Y:S01]  /*0f40*/  LDS.U8 R11, [UR5+-0xc] ;  /* 0xfffff405ff0b7984 */ /* 0x000ee20008000000 */
[----:B------:R-:W-:Y:S02]  /*0f50*/  UIADD3.X UR4, UPT, UPT, URZ, UR4, URZ, UP0, !UPT ;  /* 0x00000004ff047290 */ /* 0x000fe400087fe4ff */
[----:B------:R-:W-:Y:S01]  /*0f60*/  UISETP.NE.U32.AND UP0, UPT, UR6, 0x30040, UPT ;  /* 0x000300400600788c */ /* 0x000fe2000bf05070 */
[----:B------:R-:W4:Y:S03]  /*0f70*/  LDS.U8 R13, [UR5+-0xb] ;  /* 0xfffff505ff0d7984 */ /* 0x000f260008000000 */
[----:B------:R-:W-:Y:S01]  /*0f80*/  UISETP.NE.AND.EX UP0, UPT, UR4, URZ, UPT, UP0 ;  /* 0x000000ff0400728c */ /* 0x000fe2000bf05300 */
[----:B------:R-:W5:Y:S04]  /*0f90*/  LDS.U8 R15, [UR5+-0xa] ;  /* 0xfffff605ff0f7984 */ /* 0x000f680008000000 */
[----:B------:R-:W5:Y:S04]  /*0fa0*/  LDS.U8 R17, [UR5+-0x9] ;  /* 0xfffff705ff117984 */ /* 0x000f680008000000 */
[----:B------:R-:W5:Y:S04]  /*0fb0*/  LDS.U8 R19, [UR5+-0x8] ;  /* 0xfffff805ff137984 */ /* 0x000f680008000000 */
[----:B------:R-:W5:Y:S04]  /*0fc0*/  LDS.U8 R21, [UR5+-0x7] ;  /* 0xfffff905ff157984 */ /* 0x000f680008000000 */
[----:B------:R-:W5:Y:S04]  /*0fd0*/  LDS.U8 R23, [UR5+-0x6] ;  /* 0xfffffa05ff177984 */ /* 0x000f680008000000 */
[----:B0-----:R-:W-:Y:S04]  /*0fe0*/  STG.E desc[UR10][R2.64+-0x40], R5 ;  /* 0xffffc00502007986 */ /* 0x001fe8000c10190a */
[----:B-1----:R-:W-:Y:S04]  /*0ff0*/  STG.E desc[UR10][R2.64+-0x3c], R7 ;  /* 0xffffc40702007986 */ /* 0x002fe8000c10190a */
[----:B--2---:R-:W-:Y:S04]  /*1000*/  STG.E desc[UR10][R2.64+-0x38], R9 ;  /* 0xffffc80902007986 */ /* 0x004fe8000c10190a */
[----:B---3--:R-:W-:Y:S04]  /*1010*/  STG.E desc[UR10][R2.64+-0x34], R11 ;  /* 0xffffcc0b02007986 */ /* 0x008fe8000c10190a */
[----:B----4-:R-:W-:Y:S04]  /*1020*/  STG.E desc[UR10][R2.64+-0x30], R13 ;  /* 0xffffd00d02007986 */ /* 0x010fe8000c10190a */
[----:B-----5:R-:W-:Y:S04]  /*1030*/  STG.E desc[UR10][R2.64+-0x2c], R15 ;  /* 0xffffd40f02007986 */ /* 0x020fe8000c10190a */
[----:B------:R-:W-:Y:S04]  /*1040*/  STG.E desc[UR10][R2.64+-0x28], R17 ;  /* 0xffffd81102007986 */ /* 0x000fe8000c10190a */
[----:B------:R-:W-:Y:S04]  /*1050*/  STG.E desc[UR10][R2.64+-0x24], R19 ;  /* 0xffffdc1302007986 */ /* 0x000fe8000c10190a */
[----:B------:R-:W0:Y:S04]  /*1060*/  LDS.U8 R25, [UR5+-0x5] ;  /* 0xfffffb05ff197984 */ /* 0x000e280008000000 */
[----:B------:R-:W1:Y:S04]  /*1070*/  LDS.U8 R5, [UR5+-0x4] ;  /* 0xfffffc05ff057984 */ /* 0x000e680008000000 */
[----:B------:R-:W2:Y:S04]  /*1080*/  LDS.U8 R7, [UR5+-0x3] ;  /* 0xfffffd05ff077984 */ /* 0x000ea80008000000 */
[----:B------:R-:W3:Y:S04]  /*1090*/  LDS.U8 R9, [UR5+-0x2] ;  /* 0xfffffe05ff097984 */ /* 0x000ee80008000000 */
[----:B------:R-:W4:Y:S04]  /*10a0*/  LDS.U8 R11, [UR5+-0x1] ;  /* 0xffffff05ff0b7984 */ /* 0x000f280008000000 */
[----:B------:R-:W5:Y:S04]  /*10b0*/  LDS.U8 R13, [UR5] ;  /* 0x00000005ff0d7984 */ /* 0x000f680008000000 */
[----:B------:R-:W5:Y:S04]  /*10c0*/  LDS.U8 R15, [UR5+0x1] ;  /* 0x00000105ff0f7984 */ /* 0x000f680008000000 */
        /* <DEDUP_REMOVED lines=14> */
[----:B------:R-:W5:Y:S01]  /*11b0*/  LDS.U8 R22, [UR5+0x10] ;  /* 0x00001005ff167984 */ /* 0x000f620008000000 */
[----:B------:R-:W-:-:S03]  /*11c0*/  UIADD3 UR5, UPT, UPT, UR5, 0x20, URZ ;  /* 0x0000002005057890 */ /* 0x000fc6000fffe0ff */
[----:B------:R1:W-:Y:S04]  /*11d0*/  STG.E desc[UR10][R2.64+-0x20], R21 ;  /* 0xffffe01502007986 */ /* 0x0003e8000c10190a */
[----:B------:R2:W-:Y:S04]  /*11e0*/  STG.E desc[UR10][R2.64+-0x1c], R23 ;  /* 0xffffe41702007986 */ /* 0x0005e8000c10190a */
[----:B0-----:R0:W-:Y:S04]  /*11f0*/  STG.E desc[UR10][R2.64+-0x18], R25 ;  /* 0xffffe81902007986 */ /* 0x0011e8000c10190a */
[----:B-1----:R0:W-:Y:S04]  /*1200*/  STG.E desc[UR10][R2.64+-0x14], R5 ;  /* 0xffffec0502007986 */ /* 0x0021e8000c10190a */
[----:B--2---:R0:W-:Y:S04]  /*1210*/  STG.E desc[UR10][R2.64+-0x10], R7 ;  /* 0xfffff00702007986 */ /* 0x0041e8000c10190a */
[----:B---3--:R0:W-:Y:S04]  /*1220*/  STG.E desc[UR10][R2.64+-0xc], R9 ;  /* 0xfffff40902007986 */ /* 0x0081e8000c10190a */
[----:B----4-:R0:W-:Y:S04]  /*1230*/  STG.E desc[UR10][R2.64+-0x8], R11 ;  /* 0xfffff80b02007986 */ /* 0x0101e8000c10190a */
[----:B-----5:R0:W-:Y:S04]  /*1240*/  STG.E desc[UR10][R2.64+-0x4], R13 ;  /* 0xfffffc0d02007986 */ /* 0x0201e8000c10190a */
[----:B------:R0:W-:Y:S04]  /*1250*/  STG.E desc[UR10][R2.64], R15 ;  /* 0x0000000f02007986 */ /* 0x0001e8000c10190a */
        /* <DEDUP_REMOVED lines=14> */
[----:B------:R0:W-:Y:S01]  /*1340*/  STG.E desc[UR10][R2.64+0x3c], R22 ;  /* 0x00003c1602007986 */ /* 0x0001e2000c10190a */
[----:B------:R-:W-:Y:S05]  /*1350*/  BRA.U UP0, `(.L_x_12) ;  /* 0xfffffff900d87547 */ /* 0x000fea000b83ffff */
[----:B------:R-:W-:Y:S05]  /*1360*/  EXIT ;  /* 0x000000000000794d */ /* 0x000fea0003800000 */
.L_x_13:
        /* <DEDUP_REMOVED lines=9> */
.L_x_22:


//--------------------- .text._Z22global_latency_l1_dataPjiS_S_m --------------------------
	.section	.text._Z22global_latency_l1_dataPjiS_S_m,"ax",@progbits
	.align	128
        .global         _Z22global_latency_l1_dataPjiS_S_m
        .type           _Z22global_latency_l1_dataPjiS_S_m,@function
        .size           _Z22global_latency_l1_dataPjiS_S_m,(.L_x_23 - _Z22global_latency_l1_dataPjiS_S_m)
        .other          _Z22global_latency_l1_dataPjiS_S_m,@"STO_CUDA_ENTRY STV_DEFAULT"
_Z22global_latency_l1_dataPjiS_S_m:
.text._Z22global_latency_l1_dataPjiS_S_m:
        /* <DEDUP_REMOVED lines=10> */
.L_x_14:
        /* <DEDUP_REMOVED lines=79> */
[----:B------:R-:W-:Y:S02]  /*0590*/  MOV R0, UR10 ;  /* 0x0000000a00007c02 */ /* 0x000fe40008000f00 */
[----:B------:R-:W-:-:S04]  /*05a0*/  USEL UR4, UR10, 0x17ff, !UP0 ;  /* 0x000017ff0a047887 */ /* 0x000fc8000c000000 */
[----:B------:R-:W-:-:S04]  /*05b0*/  UIMAD UR4, UR9, 0x1800, UR4 ;  /* 0x00001800090478a4 */ /* 0x000fc8000f8e0204 */
[----:B------:R-:W-:Y:S02]  /*05c0*/  UISETP.GE.U32.AND UP0, UPT, UR4, 0x3, UPT ;  /* 0x000000030400788c */ /* 0x000fe4000bf06070 */
[----:B------:R-:W-:-:S04]  /*05d0*/  UIADD3 UR7, UPT, UPT, UR4, 0x1, URZ ;  /* 0x0000000104077890 */ /* 0x000fc8000fffe0ff */
[----:B------:R-:W-:-:S03]  /*05e0*/  ULOP3.LUT UR8, UR7, 0x3, URZ, 0xc0, !UPT ;  /* 0x0000000307087892 */ /* 0x000fc6000f8ec0ff */
[----:B------:R-:W-:Y:S09]  /*05f0*/  BRA.U !UP0, `(.L_x_16) ;  /* 0x0000000108dc7547 */ /* 0x000ff2000b800000 */
[----:B------:R-:W0:Y:S01]  /*0600*/  LDC.64 R2, c[0x0][0x380] ;  /* 0x0000e000ff027b82 */ /* 0x000e220000000a00 */
[----:B------:R-:W-:Y:S01]  /*0610*/  UIADD3 UR4, UPT, UPT, -UR9, URZ, URZ ;  /* 0x000000ff09047290 */ /* 0x000fe2000fffe1ff */
[----:B------:R-:W-:Y:S01]  /*0620*/  IMAD.MOV.U32 R5, RZ, RZ, RZ ;  /* 0x000000ffff057224 */ /* 0x000fe200078e00ff */
[----:B------:R-:W-:Y:S01]  /*0630*/  ULOP3.LUT UR7, UR7, 0xfffffffc, URZ, 0xc0, !UPT ;  /* 0xfffffffc07077892 */ /* 0x000fe2000f8ec0ff */
[----:B------:R-:W-:Y:S02]  /*0640*/  UMOV UR9, 0x6000 ;  /* 0x0000600000097882 */ /* 0x000fe40000000000 */
[----:B------:R-:W-:Y:S02]  /*0650*/  UIMAD UR4, UR4, UR9, 0x8 ;  /* 0x00000008040474a4 */ /* 0x000fe4000f8e0209 */
[----:B------:R-:W-:Y:S02]  /*0660*/  UIADD3 UR7, UPT, UPT, -UR7, URZ, URZ ;  /* 0x000000ff07077290 */ /* 0x000fe4000fffe1ff */
[----:B------:R-:W-:-:S02]  /*0670*/  UIADD3 UR9, UPT, UPT, UR5, UR4, URZ ;  /* 0x0000000405097290 */ /* 0x000fc4000fffe0ff */
[----:B------:R-:W-:-:S12]  /*0680*/  UIADD3 UR4, UPT, UPT, UR6, UR4, URZ ;  /* 0x0000000406047290 */ /* 0x000fd8000fffe0ff */
.L_x_17:
[----:B------:R-:W-:Y:S01]  /*0690*/  UIADD3 UR7, UPT, UPT, UR7, 0x4, URZ ;  /* 0x0000000407077890 */ /* 0x000fe2000fffe0ff */
[----:B------:R-:W-:-:S03]  /*06a0*/  ISETP.GE.AND P1, PT, R0, RZ, PT ;  /* 0x000000ff0000720c */ /* 0x000fc60003f26270 */
[----:B------:R-:W-:-:S10]  /*06b0*/  UISETP.NE.AND UP0, UPT, UR7, URZ, UPT ;  /* 0x000000ff0700728c */ /* 0x000fd4000bf05270 */
[----:B------:R-:W-:Y:S01]  /*06c0*/  @P1 CS2R.32 R8, SR_CLOCKLO ;  /* 0x0000000000081805 */ /* 0x000fe20000005000 */
[----:B0----5:R-:W-:-:S05]  /*06d0*/  @P1 IMAD.WIDE.U32 R6, R5, 0x4, R2 ;  /* 0x0000000405061825 */ /* 0x021fca00078e0002 */
[----:B------:R-:W2:Y:S04]  /*06e0*/  @P1 LDG.E R9, desc[UR12][R6.64] ;  /* 0x0000000c06091981 */ /* 0x000ea8000c1e1900 */
[----:B--2---:R0:W-:Y:S01]  /*06f0*/  @P1 STS [UR9+-0x8], R9 ;  /* 0xfffff809ff001988 */ /* 0x0041e20008000809 */
[----:B------:R-:W-:Y:S01]  /*0700*/  @P1 CS2R.32 R13, SR_CLOCKLO ;  /* 0x00000000000d1805 */ /* 0x000fe20000005000 */
[----:B------:R-:W-:-:S05]  /*0710*/  @!P1 IMAD.WIDE.U32 R6, R5, 0x4, R2 ;  /* 0x0000000405069825 */ /* 0x000fca00078e0002 */
[----:B------:R-:W2:Y:S01]  /*0720*/  @!P1 LDG.E R9, desc[UR12][R6.64] ;  /* 0x0000000c06099981 */ /* 0x000ea2000c1e1900 */
[----:B------:R-:W-:Y:S01]  /*0730*/  ISETP.GT.AND P0, PT, R0, -0x2, PT ;  /* 0xfffffffe0000780c */ /* 0x000fe20003f04270 */
[----:B------:R-:W-:-:S05]  /*0740*/  @P1 IMAD.IADD R8, R13, 0x1, -R8 ;  /* 0x000000010d081824 */ /* 0x000fca00078e0a08 */
[----:B------:R-:W-:Y:S07]  /*0750*/  @P1 STS [UR4+-0x8], R8 ;  /* 0xfffff808ff001988 */ /* 0x000fee0008000804 */
[----:B-12---:R-:W-:-:S05]  /*0760*/  @!P0 IMAD.WIDE.U32 R4, R9, 0x4, R2 ;  /* 0x0000000409048825 */ /* 0x006fca00078e0002 */
[----:B------:R-:W2:Y:S01]  /*0770*/  @!P0 LDG.E R11, desc[UR12][R4.64] ;  /* 0x0000000c040b8981 */ /* 0x000ea2000c1e1900 */
[----:B------:R-:W-:Y:S01]  /*0780*/  @P0 CS2R.32 R6, SR_CLOCKLO ;  /* 0x0000000000060805 */ /* 0x000fe20000005000 */
[----:B------:R-:W-:-:S05]  /*0790*/  @P0 IMAD.WIDE.U32 R4, R9, 0x4, R2 ;  /* 0x0000000409040825 */ /* 0x000fca00078e0002 */
[----:B------:R-:W3:Y:S04]  /*07a0*/  @P0 LDG.E R11, desc[UR12][R4.64] ;  /* 0x0000000c040b0981 */ /* 0x000ee8000c1e1900 */
[----:B---3--:R-:W-:Y:S01]  /*07b0*/  @P0 STS [UR9+-0x4], R11 ;  /* 0xfffffc0bff000988 */ /* 0x008fe20008000809 */
[----:B0-----:R-:W-:Y:S02]  /*07c0*/  @P0 CS2R.32 R9, SR_CLOCKLO ;  /* 0x0000000000090805 */ /* 0x001fe40000005000 */
[----:B------:R-:W-:-:S13]  /*07d0*/  ISETP.GT.AND P1, PT, R0, -0x3, PT ;  /* 0xfffffffd0000780c */ /* 0x000fda0003f24270 */
[----:B--2---:R-:W-:-:S05]  /*07e0*/  @!P1 IMAD.WIDE.U32 R4, R11, 0x4, R2 ;  /* 0x000000040b049825 */ /* 0x004fca00078e0002 */
[----:B------:R-:W2:Y:S01]  /*07f0*/  @!P1 LDG.E R7, desc[UR12][R4.64] ;  /* 0x0000000c04079981 */ /* 0x000ea2000c1e1900 */
[----:B------:R-:W-:-:S05]  /*0800*/  @P0 IADD3 R6, PT, PT, -R6, R9, RZ ;  /* 0x0000000906060210 */ /* 0x000fca0007ffe1ff */
[----:B------:R0:W-:Y:S02]  /*0810*/  @P0 STS [UR4+-0x4], R6 ;  /* 0xfffffc06ff000988 */ /* 0x0001e40008000804 */
[----:B0-----:R-:W-:Y:S01]  /*0820*/  @P1 CS2R.32 R6, SR_CLOCKLO ;  /* 0x0000000000061805 */ /* 0x001fe20000005000 */
[----:B------:R-:W-:-:S05]  /*0830*/  @P1 IMAD.WIDE.U32 R4, R11, 0x4, R2 ;  /* 0x000000040b041825 */ /* 0x000fca00078e0002 */
[----:B------:R-:W3:Y:S04]  /*0840*/  @P1 LDG.E R7, desc[UR12][R4.64] ;  /* 0x0000000c04071981 */ /* 0x000ee8000c1e1900 */
[----:B---3--:R-:W-:Y:S01]  /*0850*/  @P1 STS [UR9], R7 ;  /* 0x00000007ff001988 */ /* 0x008fe20008000809 */
[----:B------:R-:W-:Y:S02]  /*0860*/  @P1 CS2R.32 R9, SR_CLOCKLO ;  /* 0x0000000000091805 */ /* 0x000fe40000005000 */
[----:B------:R-:W-:-:S13]  /*0870*/  ISETP.GT.AND P0, PT, R0, -0x4, PT ;  /* 0xfffffffc0000780c */ /* 0x000fda0003f04270 */
[----:B--2---:R-:W-:-:S06]  /*0880*/  @!P0 IMAD.WIDE.U32 R4, R7, 0x4, R2 ;  /* 0x0000000407048825 */ /* 0x004fcc00078e0002 */
[----:B------:R1:W5:Y:S01]  /*0890*/  @!P0 LDG.E R5, desc[UR12][R4.64] ;  /* 0x0000000c04058981 */ /* 0x000362000c1e1900 */
[----:B------:R-:W-:-:S05]  /*08a0*/  @P1 IMAD.IADD R6, R9, 0x1, -R6 ;  /* 0x0000000109061824 */ /* 0x000fca00078e0a06 */
[----:B------:R0:W-:Y:S01]  /*08b0*/  @P1 STS [UR4], R6 ;  /* 0x00000006ff001988 */ /* 0x0001e20008000804 */
[----:B------:R-:W-:Y:S01]  /*08c0*/  @P0 CS2R.32 R4, SR_CLOCKLO ;  /* 0x0000000000040805 */ /* 0x000fe20000005000 */
[----:B0-----:R-:W-:-:S05]  /*08d0*/  @P0 IMAD.WIDE.U32 R6, R7, 0x4, R2 ;  /* 0x0000000407060825 */ /* 0x001fca00078e0002 */
[----:B------:R-:W2:Y:S04]  /*08e0*/  @P0 LDG.E R5, desc[UR12][R6.64] ;  /* 0x0000000c06050981 */ /* 0x000ea8000c1e1900 */
[----:B--2---:R1:W-:Y:S01]  /*08f0*/  @P0 STS [UR9+0x4], R5 ;  /* 0x00000405ff000988 */ /* 0x0043e20008000809 */
[----:B------:R-:W-:-:S05]  /*0900*/  @P0 CS2R.32 R7, SR_CLOCKLO ;  /* 0x0000000000070805 */ /* 0x000fca0000005000 */
[----:B------:R-:W-:Y:S01]  /*0910*/  @P0 IMAD.IADD R4, R7, 0x1, -R4 ;  /* 0x0000000107040824 */ /* 0x000fe200078e0a04 */
[----:B------:R-:W-:Y:S01]  /*0920*/  IADD3 R0, PT, PT, R0, 0x4, RZ ;  /* 0x0000000400007810 */ /* 0x000fe20007ffe0ff */
[----:B------:R-:W-:-:S03]  /*0930*/  UIADD3 UR9, UPT, UPT, UR9, 0x10, URZ ;  /* 0x0000001009097890 */ /* 0x000fc6000fffe0ff */
[----:B------:R1:W-:Y:S01]  /*0940*/  @P0 STS [UR4+0x4], R4 ;  /* 0x00000404ff000988 */ /* 0x0003e20008000804 */
[----:B------:R-:W-:Y:S01]  /*0950*/  UIADD3 UR4, UPT, UPT, UR4, 0x10, URZ ;  /* 0x0000001004047890 */ /* 0x000fe2000fffe0ff */
[----:B------:R-:W-:Y:S11]  /*0960*/  BRA.U UP0, `(.L_x_17) ;  /* 0xfffffffd00487547 */ /* 0x000ff6000b83ffff */
.L_x_16:
[----:B------:R-:W-:-:S09]  /*0970*/  UISETP.NE.AND UP0, UPT, UR8, URZ, UPT ;  /* 0x000000ff0800728c */ /* 0x000fd2000bf05270 */
[----:B------:R-:W-:Y:S05]  /*0980*/  BRA.U !UP0, `(.L_x_15) ;  /* 0x0000000108487547 */ /* 0x000fea000b800000 */
[----:B------:R-:W0:Y:S01]  /*0990*/  LDC.64 R6, c[0x0][0x380] ;  /* 0x0000e000ff067b82 */ /* 0x000e220000000a00 */
[C---:B-1----:R-:W-:Y:S01]  /*09a0*/  LEA R4, R0.reuse, UR6, 0x2 ;  /* 0x0000000600047c11 */ /* 0x042fe2000f8e10ff */
[----:B------:R-:W-:Y:S01]  /*09b0*/  UIADD3 UR8, UPT, UPT, -UR8, URZ, URZ ;  /* 0x000000ff08087290 */ /* 0x000fe2000fffe1ff */
[----:B------:R-:W-:-:S11]  /*09c0*/  LEA R8, R0, UR5, 0x2 ;  /* 0x0000000500087c11 */ /* 0x000fd6000f8e10ff */
.L_x_18:
[----:B0----5:R-:W-:-:S05]  /*09d0*/  IMAD.WIDE.U32 R2, R5, 0x4, R6 ;  /* 0x0000000405027825 */ /* 0x021fca00078e0006 */
[----:B------:R0:W2:Y:S01]  /*09e0*/  LDG.E R5, desc[UR12][R2.64] ;  /* 0x0000000c02057981 */ /* 0x0000a2000c1e1900 */
[----:B------:R-:W-:Y:S01]  /*09f0*/  UIADD3 UR8, UPT, UPT, UR8, 0x1, URZ ;  /* 0x0000000108087890 */ /* 0x000fe2000fffe0ff */
[----:B------:R-:W-:-:S03]  /*0a00*/  ISETP.GT.AND P0, PT, R0, -0x1, PT ;  /* 0xffffffff0000780c */ /* 0x000fc60003f04270 */
[----:B------:R-:W-:-:S10]  /*0a10*/  UISETP.NE.AND UP0, UPT, UR8, URZ, UPT ;  /* 0x000000ff0800728c */ /* 0x000fd4000bf05270 */
[----:B0-----:R-:W-:Y:S01]  /*0a20*/  @P0 CS2R.32 R3, SR_CLOCKLO ;  /* 0x0000000000030805 */ /* 0x001fe20000005000 */
[----:B--2---:R0:W-:Y:S01]  /*0a30*/  @P0 STS [R8], R5 ;  /* 0x0000000508000388 */ /* 0x0041e20000000800 */
[----:B------:R-:W-:-:S05]  /*0a40*/  @P0 CS2R.32 R2, SR_CLOCKLO ;  /* 0x0000000000020805 */ /* 0x000fca0000005000 */
[----:B------:R-:W-:Y:S01]  /*0a50*/  @P0 IMAD.IADD R3, R2, 0x1, -R3 ;  /* 0x0000000102030824 */ /* 0x000fe200078e0a03 */
[----:B------:R-:W-:Y:S01]  /*0a60*/  IADD3 R0, PT, PT, R0, 0x1, RZ ;  /* 0x0000000100007810 */ /* 0x000fe20007ffe0ff */
[----:B0-----:R-:W-:-:S03]  /*0a70*/  VIADD R8, R8, 0x4 ;  /* 0x0000000408087836 */ /* 0x001fc60000000000 */
[----:B------:R0:W-:Y:S02]  /*0a80*/  @P0 STS [R4], R3 ;  /* 0x0000000304000388 */ /* 0x0001e40000000800 */
[----:B0-----:R-:W-:Y:S01]  /*0a90*/  IADD3 R4, PT, PT, R4, 0x4, RZ ;  /* 0x0000000404047810 */ /* 0x001fe20007ffe0ff */
[----:B------:R-:W-:Y:S06]  /*0aa0*/  BRA.U UP0, `(.L_x_18) ;  /* 0xfffffffd00c87547 */ /* 0x000fec000b83ffff */
.L_x_15:
[----:B------:R-:W0:Y:S01]  /*0ab0*/  LDC R3, c[0x0][0x388] ;  /* 0x0000e200ff037b82 */ /* 0x000e220000000800 */
[----:B------:R-:W2:Y:S07]  /*0ac0*/  LDCU.128 UR16, c[0x0][0x390] ;  /* 0x00007200ff1077ac */ /* 0x000eae0008000c00 */
[----:B------:R-:W0:Y:S02]  /*0ad0*/  LDC.64 R6, c[0x0][0x380] ;  /* 0x0000e000ff067b82 */ /* 0x000e240000000a00 */
[----:B0-----:R-:W-:-:S04]  /*0ae0*/  IMAD.WIDE R2, R3, 0x4, R6 ;  /* 0x0000000403027825 */ /* 0x001fc800078e0206 */
[----:B-----5:R-:W-:Y:S01]  /*0af0*/  IMAD.WIDE.U32 R6, R5, 0x4, R6 ;  /* 0x0000000405067825 */ /* 0x020fe200078e0006 */
[----:B------:R0:W-:Y:S05]  /*0b00*/  STG.E desc[UR12][R2.64], R5 ;  /* 0x0000000502007986 */ /* 0x0001ea000c10190c */
[----:B------:R-:W3:Y:S01]  /*0b10*/  LDG.E R7, desc[UR12][R6.64] ;  /* 0x0000000c06077981 */ /* 0x000ee2000c1e1900 */
[----:B------:R-:W-:Y:S02]  /*0b20*/  UIADD3 UR5, UPT, UPT, UR5, 0x20, URZ ;  /* 0x0000002005057890 */ /* 0x000fe4000fffe0ff */
[----:B------:R-:W-:Y:S01]  /*0b30*/  UIADD3 UR6, UPT, UPT, UR6, 0x20, URZ ;  /* 0x0000002006067890 */ /* 0x000fe2000fffe0ff */
[----:B------:R-:W-:Y:S01]  /*0b40*/  UMOV UR7, 0x20 ;  /* 0x0000002000077882 */ /* 0x000fe20000000000 */
[----:B------:R-:W-:Y:S01]  /*0b50*/  UMOV UR4, URZ ;  /* 0x000000ff00047c82 */ /* 0x000fe20008000000 */
[----:B--23--:R0:W-:Y:S09]  /*0b60*/  STG.E desc[UR12][R2.64+0x4], R7 ;  /* 0x0000040702007986 */ /* 0x00c1f2000c10190c */
.L_x_19:
[----:B----4-:R-:W2:Y:S01]  /*0b70*/  LDS.128 R24, [UR5+-0x20] ;  /* 0xffffe005ff187984 */ /* 0x010ea20008000c00 */
[----:B------:R-:W-:Y:S02]  /*0b80*/  UIADD3 UR8, UP0, UPT, UR7, UR18, URZ ;  /* 0x0000001207087290 */ /* 0x000fe4000ff1e0ff */
[----:B------:R-:W-:Y:S01]  /*0b90*/  UIADD3 UR10, UP1, UPT, UR7, UR16, URZ ;  /* 0x00000010070a7290 */ /* 0x000fe2000ff3e0ff */
[----:B------:R-:W3:Y:S01]  /*0ba0*/  LDS.128 R20, [UR6+-0x20] ;  /* 0xffffe006ff147984 */ /* 0x000ee20008000c00 */
[----:B------:R-:W-:Y:S02]  /*0bb0*/  UIADD3.X UR9, UPT, UPT, UR4, UR19, URZ, UP0, !UPT ;  /* 0x0000001304097290 */ /* 0x000fe400087fe4ff */
[----:B------:R-:W-:Y:S01]  /*0bc0*/  UIADD3.X UR11, UPT, UPT, UR4, UR17, URZ, UP1, !UPT ;  /* 0x00000011040b7290 */ /* 0x000fe20008ffe4ff */
[----:B------:R-:W4:Y:S01]  /*0bd0*/  LDS.128 R8, [UR5+-0x10] ;  /* 0xfffff005ff087984 */ /* 0x000f220008000c00 */
[----:B------:R-:W-:Y:S01]  /*0be0*/  IMAD.U32 R28, RZ, RZ, UR8 ;  /* 0x00000008ff1c7e24 */ /* 0x000fe2000f8e00ff */
[----:B------:R-:W-:Y:S01]  /*0bf0*/  UIADD3 UR7, UP0, UPT, UR7, 0x40, URZ ;  /* 0x0000004007077890 */ /* 0x000fe2000ff1e0ff */
[----:B------:R-:W-:Y:S01]  /*0c00*/  MOV R29, UR9 ;  /* 0x00000009001d7c02 */ /* 0x000fe20008000f00 */
[----:B01----:R-:W0:Y:S01]  /*0c10*/  LDS.128 R4, [UR6+-0x10] ;  /* 0xfffff006ff047984 */ /* 0x003e220008000c00 */
[----:B------:R-:W-:Y:S01]  /*0c20*/  IMAD.U32 R2, RZ, RZ, UR10 ;  /* 0x0000000aff027e24 */ /* 0x000fe2000f8e00ff */
[----:B------:R-:W-:Y:S01]  /*0c30*/  MOV R3, UR11 ;  /* 0x0000000b00037c02 */ /* 0x000fe20008000f00 */
[----:B------:R-:W-:Y:S01]  /*0c40*/  UIADD3.X UR4, UPT, UPT, URZ, UR4, URZ, UP0, !UPT ;  /* 0x00000004ff047290 */ /* 0x000fe200087fe4ff */
[----:B------:R-:W1:Y:S01]  /*0c50*/  LDS.128 R16, [UR5] ;  /* 0x00000005ff107984 */ /* 0x000e620008000c00 */
[----:B------:R-:W-:-:S03]  /*0c60*/  UISETP.NE.U32.AND UP0, UPT, UR7, 0x6020, UPT ;  /* 0x000060200700788c */ /* 0x000fc6000bf05070 */
[----:B------:R-:W5:Y:S01]  /*0c70*/  LDS.128 R12, [UR6] ;  /* 0x00000006ff0c7984 */ /* 0x000f620008000c00 */
[----:B------:R-:W-:-:S03]  /*0c80*/  UISETP.NE.AND.EX UP0, UPT, UR4, URZ, UPT, UP0 ;  /* 0x000000ff0400728c */ /* 0x000fc6000bf05300 */
[----:B--2---:R-:W-:Y:S04]  /*0c90*/  STG.E desc[UR12][R28.64+-0x20], R24 ;  /* 0xffffe0181c007986 */ /* 0x004fe8000c10190c */
[----:B---3--:R-:W-:Y:S04]  /*0ca0*/  STG.E desc[UR12][R2.64+-0x20], R20 ;  /* 0xffffe01402007986 */ /* 0x008fe8000c10190c */
[----:B------:R-:W-:Y:S04]  /*0cb0*/  STG.E desc[UR12][R28.64+-0x1c], R25 ;  /* 0xffffe4191c007986 */ /* 0x000fe8000c10190c */
[----:B------:R-:W-:Y:S04]  /*0cc0*/  STG.E desc[UR12][R2.64+-0x1c], R21 ;  /* 0xffffe41502007986 */ /* 0x000fe8000c10190c */
[----:B------:R-:W-:Y:S04]  /*0cd0*/  STG.E desc[UR12][R28.64+-0x18], R26 ;  /* 0xffffe81a1c007986 */ /* 0x000fe8000c10190c */
[----:B------:R-:W-:Y:S04]  /*0ce0*/  STG.E desc[UR12][R2.64+-0x18], R22 ;  /* 0xffffe81602007986 */ /* 0x000fe8000c10190c */
[----:B------:R-:W-:Y:S04]  /*0cf0*/  STG.E desc[UR12][R28.64+-0x14], R27 ;  /* 0xffffec1b1c007986 */ /* 0x000fe8000c10190c */
[----:B------:R-:W-:Y:S04]  /*0d00*/  STG.E desc[UR12][R2.64+-0x14], R23 ;  /* 0xffffec1702007986 */ /* 0x000fe8000c10190c */
[----:B------:R-:W2:Y:S01]  /*0d10*/  LDS.128 R20, [UR5+0x10] ;  /* 0x00001005ff147984 */ /* 0x000ea20008000c00 */
[----:B------:R-:W-:-:S03]  /*0d20*/  UIADD3 UR5, UPT, UPT, UR5, 0x40, URZ ;  /* 0x0000004005057890 */ /* 0x000fc6000fffe0ff */
[----:B------:R-:W3:Y:S01]  /*0d30*/  LDS.128 R24, [UR6+0x10] ;  /* 0x00001006ff187984 */ /* 0x000ee20008000c00 */
[----:B------:R-:W-:-:S03]  /*0d40*/  UIADD3 UR6, UPT, UPT, UR6, 0x40, URZ ;  /* 0x0000004006067890 */ /* 0x000fc6000fffe0ff */
[----:B----4-:R4:W-:Y:S04]  /*0d50*/  STG.E desc[UR12][R28.64+-0x10], R8 ;  /* 0xfffff0081c007986 */ /* 0x0109e8000c10190c */
[----:B0-----:R4:W-:Y:S04]  /*0d60*/  STG.E desc[UR12][R2.64+-0x10], R4 ;  /* 0xfffff00402007986 */ /* 0x0019e8000c10190c */
[----:B------:R4:W-:Y:S04]  /*0d70*/  STG.E desc[UR12][R28.64+-0xc], R9 ;  /* 0xfffff4091c007986 */ /* 0x0009e8000c10190c */
[----:B------:R4:W-:Y:S04]  /*0d80*/  STG.E desc[UR12][R2.64+-0xc], R5 ;  /* 0xfffff40502007986 */ /* 0x0009e8000c10190c */
[----:B------:R4:W-:Y:S04]  /*0d90*/  STG.E desc[UR12][R28.64+-0x8], R10 ;  /* 0xfffff80a1c007986 */ /* 0x0009e8000c10190c */
[----:B------:R4:W-:Y:S04]  /*0da0*/  STG.E desc[UR12][R2.64+-0x8], R6 ;  /* 0xfffff80602007986 */ /* 0x0009e8000c10190c */
[----:B------:R4:W-:Y:S04]  /*0db0*/  STG.E desc[UR12][R28.64+-0x4], R11 ;  /* 0xfffffc0b1c007986 */ /* 0x0009e8000c10190c */
[----:B------:R4:W-:Y:S04]  /*0dc0*/  STG.E desc[UR12][R2.64+-0x4], R7 ;  /* 0xfffffc0702007986 */ /* 0x0009e8000c10190c */
[----:B-1----:R4:W-:Y:S04]  /*0dd0*/  STG.E desc[UR12][R28.64], R16 ;  /* 0x000000101c007986 */ /* 0x0029e8000c10190c */
[----:B-----5:R4:W-:Y:S04]  /*0de0*/  STG.E desc[UR12][R2.64], R12 ;  /* 0x0000000c02007986 */ /* 0x0209e8000c10190c */
[----:B------:R4:W-:Y:S04]  /*0df0*/  STG.E desc[UR12][R28.64+0x4], R17 ;  /* 0x000004111c007986 */ /* 0x0009e8000c10190c */
[----:B------:R4:W-:Y:S04]  /*0e00*/  STG.E desc[UR12][R2.64+0x4], R13 ;  /* 0x0000040d02007986 */ /* 0x0009e8000c10190c */
[----:B------:R4:W-:Y:S04]  /*0e10*/  STG.E desc[UR12][R28.64+0x8], R18 ;  /* 0x000008121c007986 */ /* 0x0009e8000c10190c */
[----:B------:R4:W-:Y:S04]  /*0e20*/  STG.E desc[UR12][R2.64+0x8], R14 ;  /* 0x0000080e02007986 */ /* 0x0009e8000c10190c */
[----:B------:R4:W-:Y:S04]  /*0e30*/  STG.E desc[UR12][R28.64+0xc], R19 ;  /* 0x00000c131c007986 */ /* 0x0009e8000c10190c */
[----:B------:R4:W-:Y:S04]  /*0e40*/  STG.E desc[UR12][R2.64+0xc], R15 ;  /* 0x00000c0f02007986 */ /* 0x0009e8000c10190c */
[----:B--2---:R4:W-:Y:S04]  /*0e50*/  STG.E desc[UR12][R28.64+0x10], R20 ;  /* 0x000010141c007986 */ /* 0x0049e8000c10190c */
[----:B---3--:R4:W-:Y:S04]  /*0e60*/  STG.E desc[UR12][R2.64+0x10], R24 ;  /* 0x0000101802007986 */ /* 0x0089e8000c10190c */
        /* <DEDUP_REMOVED lines=8> */
.L_x_20:
        /* <DEDUP_REMOVED lines=9> */
.L_x_23:


//--------------------- .nv.shared._Z26global_latency_l1_readonlyPKjiPjS1_m --------------------------
	.section	.nv.shared._Z26global_latency_l1_readonlyPKjiPjS1_m,"aw",@nobits
	.sectionflags	@""
	.align	4
.nv.shared._Z26global_latency_l1_readonlyPKjiPjS1_m:
	.zero		50176


//--------------------- .nv.shared.reserved.0     --------------------------
	.section	.nv.shared.reserved.0,"aw",@nobits
	.weak		__nv_reservedSMEM_offset_0_alias
	.size		__nv_reservedSMEM_offset_0_alias, 0, 64
	.other		__nv_reservedSMEM_offset_0_alias,@"STO_CUDA_RESERVED_SHARED STV_DEFAULT"
__nv_reservedSMEM_offset_0_alias:
	.zero		0
	.zero		64


//--------------------- .nv.shared._Z25global_latency_compressedPjiS_S_m --------------------------
	.section	.nv.shared._Z25global_latency_compressedPjiS_S_m,"aw",@nobits
	.sectionflags	@""
.nv.shared._Z25global_latency_compressedPjiS_S_m:
	.zero		50176


//--------------------- .nv.shared._Z22global_latency_l1_dataPjiS_S_m --------------------------
	.section	.nv.shared._Z22global_latency_l1_dataPjiS_S_m,"aw",@nobits
	.sectionflags	@""
	.align	4
.nv.shared._Z22global_latency_l1_dataPjiS_S_m:
	.zero		50176


//--------------------- .nv.constant0._Z26global_latency_l1_readonlyPKjiPjS1_m --------------------------
	.section	.nv.constant0._Z26global_latency_l1_readonlyPKjiPjS1_m,"a",@progbits
	.sectionflags	@""
	.align	4
.nv.constant0._Z26global_latency_l1_readonlyPKjiPjS1_m:
	.zero		936


//--------------------- .nv.constant0._Z25global_latency_compressedPjiS_S_m --------------------------
	.section	.nv.constant0._Z25global_latency_compressedPjiS_S_m,"a",@progbits
	.sectionflags	@""
	.align	4
.nv.constant0._Z25global_latency_compressedPjiS_S_m:
	.zero		936


//--------------------- .nv.constant0._Z22global_latency_l1_dataPjiS_S_m --------------------------
	.section	.nv.constant0._Z22global_latency_l1_dataPjiS_S_m,"a",@progbits
	.sectionflags	@""
	.align	4
.nv.constant0._Z22global_latency_l1_dataPjiS_S_m:
	.zero		936


//--------------------- SYMBOLS --------------------------

	.type		.nv.reservedSmem.offset0,@object
	.size		.nv.reservedSmem.offset0,0x4
	.type		.nv.reservedSmem.cap,@object
	.size		.nv.reservedSmem.cap,0x4
